//
// Generated by NVIDIA NVVM Compiler
//
// Compiler Build ID: CL-36424714
// Cuda compilation tools, release 13.0, V13.0.88
// Based on NVVM 20.0.0
//

.version 9.0
.target sm_100
.address_size 64

	// .globl	_Z3dotPfS_S_ii
// _ZZ3dotPfS_S_iiE4temp has been demoted
// _ZZ10csr_mul_AvPfPiS0_S_S_iiiiE3sum has been demoted

.visible .entry _Z3dotPfS_S_ii(
	.param .u64 .ptr .align 1 _Z3dotPfS_S_ii_param_0,
	.param .u64 .ptr .align 1 _Z3dotPfS_S_ii_param_1,
	.param .u64 .ptr .align 1 _Z3dotPfS_S_ii_param_2,
	.param .u32 _Z3dotPfS_S_ii_param_3,
	.param .u32 _Z3dotPfS_S_ii_param_4
)
{
	.reg .pred 	%p<6>;
	.reg .b32 	%r<28>;
	.reg .b32 	%f<57>;
	.reg .b64 	%rd<15>;
	// demoted variable
	.shared .align 4 .b8 _ZZ3dotPfS_S_iiE4temp[1024];
	ld.param.u64 	%rd5, [_Z3dotPfS_S_ii_param_0];
	ld.param.u64 	%rd6, [_Z3dotPfS_S_ii_param_1];
	ld.param.u64 	%rd7, [_Z3dotPfS_S_ii_param_2];
	ld.param.u32 	%r8, [_Z3dotPfS_S_ii_param_3];
	ld.param.u32 	%r9, [_Z3dotPfS_S_ii_param_4];
	mov.u32 	%r1, %tid.x;
	shl.b32 	%r10, %r1, 2;
	mov.u32 	%r11, _ZZ3dotPfS_S_iiE4temp;
	add.s32 	%r12, %r11, %r10;
	mov.b32 	%r13, 0;
	st.shared.u32 	[%r12], %r13;
	mov.u32 	%r2, %ctaid.x;
	setp.ge.u32 	%p1, %r2, %r9;
	@%p1 bra 	$L__BB0_8;
	setp.ge.s32 	%p2, %r1, %r8;
	@%p2 bra 	$L__BB0_4;
	mov.u32 	%r3, %ntid.x;
	cvta.to.global.u64 	%rd1, %rd5;
	cvta.to.global.u64 	%rd2, %rd6;
	mul.lo.s32 	%r14, %r8, %r2;
	cvt.s64.s32 	%rd3, %r14;
	mov.u32 	%r26, %r1;
$L__BB0_3:
	cvt.s64.s32 	%rd8, %r26;
	add.s64 	%rd9, %rd8, %rd3;
	shl.b64 	%rd10, %rd9, 2;
	add.s64 	%rd11, %rd1, %rd10;
	ld.global.f32 	%f4, [%rd11];
	add.s64 	%rd12, %rd2, %rd10;
	ld.global.f32 	%f5, [%rd12];
	shr.s32 	%r15, %r26, 31;
	shr.u32 	%r16, %r15, 24;
	add.s32 	%r17, %r26, %r16;
	and.b32  	%r18, %r17, 1073741568;
	sub.s32 	%r19, %r26, %r18;
	shl.b32 	%r20, %r19, 2;
	add.s32 	%r22, %r11, %r20;
	ld.shared.f32 	%f6, [%r22];
	fma.rn.f32 	%f7, %f4, %f5, %f6;
	st.shared.f32 	[%r22], %f7;
	add.s32 	%r26, %r26, %r3;
	setp.lt.s32 	%p3, %r26, %r8;
	@%p3 bra 	$L__BB0_3;
$L__BB0_4:
	bar.sync 	0;
	setp.ne.s32 	%p4, %r1, 0;
	@%p4 bra 	$L__BB0_8;
	cvta.to.global.u64 	%rd13, %rd7;
	mul.wide.u32 	%rd14, %r2, 4;
	add.s64 	%rd4, %rd13, %rd14;
	cvt.rn.f32.s32 	%f1, %r8;
	mov.f32 	%f56, 0f00000000;
	mov.b32 	%r27, 32;
$L__BB0_6:
	add.s32 	%r25, %r11, %r27;
	ld.shared.f32 	%f9, [%r25+-32];
	div.rn.f32 	%f10, %f9, %f1;
	add.f32 	%f11, %f56, %f10;
	ld.shared.f32 	%f12, [%r25+-28];
	div.rn.f32 	%f13, %f12, %f1;
	add.f32 	%f14, %f11, %f13;
	ld.shared.f32 	%f15, [%r25+-24];
	div.rn.f32 	%f16, %f15, %f1;
	add.f32 	%f17, %f14, %f16;
	ld.shared.f32 	%f18, [%r25+-20];
	div.rn.f32 	%f19, %f18, %f1;
	add.f32 	%f20, %f17, %f19;
	ld.shared.f32 	%f21, [%r25+-16];
	div.rn.f32 	%f22, %f21, %f1;
	add.f32 	%f23, %f20, %f22;
	ld.shared.f32 	%f24, [%r25+-12];
	div.rn.f32 	%f25, %f24, %f1;
	add.f32 	%f26, %f23, %f25;
	ld.shared.f32 	%f27, [%r25+-8];
	div.rn.f32 	%f28, %f27, %f1;
	add.f32 	%f29, %f26, %f28;
	ld.shared.f32 	%f30, [%r25+-4];
	div.rn.f32 	%f31, %f30, %f1;
	add.f32 	%f32, %f29, %f31;
	ld.shared.f32 	%f33, [%r25];
	div.rn.f32 	%f34, %f33, %f1;
	add.f32 	%f35, %f32, %f34;
	ld.shared.f32 	%f36, [%r25+4];
	div.rn.f32 	%f37, %f36, %f1;
	add.f32 	%f38, %f35, %f37;
	ld.shared.f32 	%f39, [%r25+8];
	div.rn.f32 	%f40, %f39, %f1;
	add.f32 	%f41, %f38, %f40;
	ld.shared.f32 	%f42, [%r25+12];
	div.rn.f32 	%f43, %f42, %f1;
	add.f32 	%f44, %f41, %f43;
	ld.shared.f32 	%f45, [%r25+16];
	div.rn.f32 	%f46, %f45, %f1;
	add.f32 	%f47, %f44, %f46;
	ld.shared.f32 	%f48, [%r25+20];
	div.rn.f32 	%f49, %f48, %f1;
	add.f32 	%f50, %f47, %f49;
	ld.shared.f32 	%f51, [%r25+24];
	div.rn.f32 	%f52, %f51, %f1;
	add.f32 	%f53, %f50, %f52;
	ld.shared.f32 	%f54, [%r25+28];
	div.rn.f32 	%f55, %f54, %f1;
	add.f32 	%f56, %f53, %f55;
	add.s32 	%r27, %r27, 64;
	setp.ne.s32 	%p5, %r27, 1056;
	@%p5 bra 	$L__BB0_6;
	st.global.f32 	[%rd4], %f56;
$L__BB0_8:
	ret;

}
	// .globl	_Z10csr_mul_AvPfPiS0_S_S_iiii
.visible .entry _Z10csr_mul_AvPfPiS0_S_S_iiii(
	.param .u64 .ptr .align 1 _Z10csr_mul_AvPfPiS0_S_S_iiii_param_0,
	.param .u64 .ptr .align 1 _Z10csr_mul_AvPfPiS0_S_S_iiii_param_1,
	.param .u64 .ptr .align 1 _Z10csr_mul_AvPfPiS0_S_S_iiii_param_2,
	.param .u64 .ptr .align 1 _Z10csr_mul_AvPfPiS0_S_S_iiii_param_3,
	.param .u64 .ptr .align 1 _Z10csr_mul_AvPfPiS0_S_S_iiii_param_4,
	.param .u32 _Z10csr_mul_AvPfPiS0_S_S_iiii_param_5,
	.param .u32 _Z10csr_mul_AvPfPiS0_S_S_iiii_param_6,
	.param .u32 _Z10csr_mul_AvPfPiS0_S_S_iiii_param_7,
	.param .u32 _Z10csr_mul_AvPfPiS0_S_S_iiii_param_8
)
{
	.reg .pred 	%p<13>;
	.reg .b32 	%r<46>;
	.reg .b32 	%f<68>;
	.reg .b64 	%rd<91>;
	// demoted variable
	.shared .align 4 .b8 _ZZ10csr_mul_AvPfPiS0_S_S_iiiiE3sum[1024];
	ld.param.u64 	%rd11, [_Z10csr_mul_AvPfPiS0_S_S_iiii_param_0];
	ld.param.u64 	%rd9, [_Z10csr_mul_AvPfPiS0_S_S_iiii_param_1];
	ld.param.u64 	%rd12, [_Z10csr_mul_AvPfPiS0_S_S_iiii_param_2];
	ld.param.u64 	%rd13, [_Z10csr_mul_AvPfPiS0_S_S_iiii_param_3];
	ld.param.u64 	%rd10, [_Z10csr_mul_AvPfPiS0_S_S_iiii_param_4];
	ld.param.u32 	%r26, [_Z10csr_mul_AvPfPiS0_S_S_iiii_param_5];
	ld.param.u32 	%r27, [_Z10csr_mul_AvPfPiS0_S_S_iiii_param_6];
	ld.param.u32 	%r28, [_Z10csr_mul_AvPfPiS0_S_S_iiii_param_8];
	cvta.to.global.u64 	%rd1, %rd13;
	cvta.to.global.u64 	%rd2, %rd12;
	cvta.to.global.u64 	%rd3, %rd11;
	mov.u32 	%r1, %ctaid.x;
	setp.ge.u32 	%p1, %r1, %r28;
	@%p1 bra 	$L__BB1_18;
	mul.lo.s32 	%r29, %r27, %r1;
	cvt.s64.s32 	%rd4, %r29;
	mul.lo.s32 	%r2, %r26, %r1;
	mov.u32 	%r39, %tid.x;
	setp.ge.s32 	%p2, %r39, %r26;
	@%p2 bra 	$L__BB1_18;
	shl.b32 	%r30, %r39, 2;
	mov.u32 	%r31, _ZZ10csr_mul_AvPfPiS0_S_S_iiiiE3sum;
	add.s32 	%r4, %r31, %r30;
	cvta.to.global.u64 	%rd5, %rd9;
	cvta.to.global.u64 	%rd6, %rd10;
	cvt.s64.s32 	%rd7, %r2;
$L__BB1_3:
	cvt.s64.s32 	%rd8, %r39;
	mul.wide.s32 	%rd14, %r39, 4;
	add.s64 	%rd15, %rd5, %rd14;
	ld.global.u32 	%r41, [%rd15];
	ld.global.u32 	%r7, [%rd15+4];
	setp.ge.s32 	%p3, %r41, %r7;
	mov.f32 	%f67, 0f00000000;
	@%p3 bra 	$L__BB1_16;
	add.s32 	%r44, %r41, -1;
	add.s32 	%r32, %r7, -1;
	max.s32 	%r33, %r41, %r32;
	sub.s32 	%r34, %r33, %r41;
	add.s32 	%r9, %r34, 1;
	setp.lt.u32 	%p4, %r34, 7;
	mov.f32 	%f67, 0f00000000;
	@%p4 bra 	$L__BB1_8;
	and.b32  	%r35, %r9, -8;
	neg.s32 	%r40, %r35;
	mov.f32 	%f67, 0f00000000;
$L__BB1_6:
	.pragma "nounroll";
	mul.wide.s32 	%rd16, %r44, 4;
	add.s64 	%rd17, %rd3, %rd16;
	add.s64 	%rd18, %rd2, %rd16;
	ld.global.f32 	%f17, [%rd17];
	ld.global.s32 	%rd19, [%rd18];
	add.s64 	%rd20, %rd19, %rd4;
	shl.b64 	%rd21, %rd20, 2;
	add.s64 	%rd22, %rd1, %rd21;
	ld.global.f32 	%f18, [%rd22+-4];
	fma.rn.f32 	%f19, %f17, %f18, %f67;
	ld.global.f32 	%f20, [%rd17+4];
	ld.global.s32 	%rd23, [%rd18+4];
	add.s64 	%rd24, %rd23, %rd4;
	shl.b64 	%rd25, %rd24, 2;
	add.s64 	%rd26, %rd1, %rd25;
	ld.global.f32 	%f21, [%rd26+-4];
	fma.rn.f32 	%f22, %f20, %f21, %f19;
	ld.global.f32 	%f23, [%rd17+8];
	ld.global.s32 	%rd27, [%rd18+8];
	add.s64 	%rd28, %rd27, %rd4;
	shl.b64 	%rd29, %rd28, 2;
	add.s64 	%rd30, %rd1, %rd29;
	ld.global.f32 	%f24, [%rd30+-4];
	fma.rn.f32 	%f25, %f23, %f24, %f22;
	ld.global.f32 	%f26, [%rd17+12];
	ld.global.s32 	%rd31, [%rd18+12];
	add.s64 	%rd32, %rd31, %rd4;
	shl.b64 	%rd33, %rd32, 2;
	add.s64 	%rd34, %rd1, %rd33;
	ld.global.f32 	%f27, [%rd34+-4];
	fma.rn.f32 	%f28, %f26, %f27, %f25;
	ld.global.f32 	%f29, [%rd17+16];
	ld.global.s32 	%rd35, [%rd18+16];
	add.s64 	%rd36, %rd35, %rd4;
	shl.b64 	%rd37, %rd36, 2;
	add.s64 	%rd38, %rd1, %rd37;
	ld.global.f32 	%f30, [%rd38+-4];
	fma.rn.f32 	%f31, %f29, %f30, %f28;
	ld.global.f32 	%f32, [%rd17+20];
	ld.global.s32 	%rd39, [%rd18+20];
	add.s64 	%rd40, %rd39, %rd4;
	shl.b64 	%rd41, %rd40, 2;
	add.s64 	%rd42, %rd1, %rd41;
	ld.global.f32 	%f33, [%rd42+-4];
	fma.rn.f32 	%f34, %f32, %f33, %f31;
	ld.global.f32 	%f35, [%rd17+24];
	ld.global.s32 	%rd43, [%rd18+24];
	add.s64 	%rd44, %rd43, %rd4;
	shl.b64 	%rd45, %rd44, 2;
	add.s64 	%rd46, %rd1, %rd45;
	ld.global.f32 	%f36, [%rd46+-4];
	fma.rn.f32 	%f37, %f35, %f36, %f34;
	ld.global.f32 	%f38, [%rd17+28];
	ld.global.s32 	%rd47, [%rd18+28];
	add.s64 	%rd48, %rd47, %rd4;
	shl.b64 	%rd49, %rd48, 2;
	add.s64 	%rd50, %rd1, %rd49;
	ld.global.f32 	%f39, [%rd50+-4];
	fma.rn.f32 	%f67, %f38, %f39, %f37;
	add.s32 	%r44, %r44, 8;
	add.s32 	%r41, %r41, 8;
	add.s32 	%r40, %r40, 8;
	setp.ne.s32 	%p5, %r40, 0;
	@%p5 bra 	$L__BB1_6;
	add.s32 	%r44, %r41, -1;
$L__BB1_8:
	and.b32  	%r19, %r9, 7;
	setp.eq.s32 	%p6, %r19, 0;
	@%p6 bra 	$L__BB1_16;
	setp.lt.u32 	%p7, %r19, 4;
	@%p7 bra 	$L__BB1_11;
	mul.wide.s32 	%rd51, %r44, 4;
	add.s64 	%rd52, %rd3, %rd51;
	ld.global.f32 	%f41, [%rd52];
	add.s64 	%rd53, %rd2, %rd51;
	ld.global.s32 	%rd54, [%rd53];
	add.s64 	%rd55, %rd54, %rd4;
	shl.b64 	%rd56, %rd55, 2;
	add.s64 	%rd57, %rd1, %rd56;
	ld.global.f32 	%f42, [%rd57+-4];
	fma.rn.f32 	%f43, %f41, %f42, %f67;
	ld.global.f32 	%f44, [%rd52+4];
	ld.global.s32 	%rd58, [%rd53+4];
	add.s64 	%rd59, %rd58, %rd4;
	shl.b64 	%rd60, %rd59, 2;
	add.s64 	%rd61, %rd1, %rd60;
	ld.global.f32 	%f45, [%rd61+-4];
	fma.rn.f32 	%f46, %f44, %f45, %f43;
	ld.global.f32 	%f47, [%rd52+8];
	ld.global.s32 	%rd62, [%rd53+8];
	add.s64 	%rd63, %rd62, %rd4;
	shl.b64 	%rd64, %rd63, 2;
	add.s64 	%rd65, %rd1, %rd64;
	ld.global.f32 	%f48, [%rd65+-4];
	fma.rn.f32 	%f49, %f47, %f48, %f46;
	ld.global.f32 	%f50, [%rd52+12];
	ld.global.s32 	%rd66, [%rd53+12];
	add.s64 	%rd67, %rd66, %rd4;
	shl.b64 	%rd68, %rd67, 2;
	add.s64 	%rd69, %rd1, %rd68;
	ld.global.f32 	%f51, [%rd69+-4];
	fma.rn.f32 	%f67, %f50, %f51, %f49;
	add.s32 	%r44, %r44, 4;
$L__BB1_11:
	and.b32  	%r22, %r9, 3;
	setp.eq.s32 	%p8, %r22, 0;
	@%p8 bra 	$L__BB1_16;
	setp.eq.s32 	%p9, %r22, 1;
	@%p9 bra 	$L__BB1_14;
	mul.wide.s32 	%rd70, %r44, 4;
	add.s64 	%rd71, %rd3, %rd70;
	ld.global.f32 	%f53, [%rd71];
	add.s64 	%rd72, %rd2, %rd70;
	ld.global.s32 	%rd73, [%rd72];
	add.s64 	%rd74, %rd73, %rd4;
	shl.b64 	%rd75, %rd74, 2;
	add.s64 	%rd76, %rd1, %rd75;
	ld.global.f32 	%f54, [%rd76+-4];
	fma.rn.f32 	%f55, %f53, %f54, %f67;
	ld.global.f32 	%f56, [%rd71+4];
	ld.global.s32 	%rd77, [%rd72+4];
	add.s64 	%rd78, %rd77, %rd4;
	shl.b64 	%rd79, %rd78, 2;
	add.s64 	%rd80, %rd1, %rd79;
	ld.global.f32 	%f57, [%rd80+-4];
	fma.rn.f32 	%f67, %f56, %f57, %f55;
	add.s32 	%r44, %r44, 2;
$L__BB1_14:
	and.b32  	%r36, %r9, 1;
	setp.eq.b32 	%p10, %r36, 1;
	not.pred 	%p11, %p10;
	@%p11 bra 	$L__BB1_16;
	mul.wide.s32 	%rd81, %r44, 4;
	add.s64 	%rd82, %rd3, %rd81;
	ld.global.f32 	%f58, [%rd82];
	add.s64 	%rd83, %rd2, %rd81;
	ld.global.s32 	%rd84, [%rd83];
	add.s64 	%rd85, %rd84, %rd4;
	shl.b64 	%rd86, %rd85, 2;
	add.s64 	%rd87, %rd1, %rd86;
	ld.global.f32 	%f59, [%rd87+-4];
	fma.rn.f32 	%f67, %f58, %f59, %f67;
$L__BB1_16:
	cvt.u32.u64 	%r37, %rd8;
	add.s64 	%rd88, %rd8, %rd7;
	shl.b64 	%rd89, %rd88, 2;
	add.s64 	%rd90, %rd6, %rd89;
	st.global.f32 	[%rd90], %f67;
	mov.u32 	%r38, %ntid.x;
	add.s32 	%r39, %r37, %r38;
	setp.lt.s32 	%p12, %r39, %r26;
	@%p12 bra 	$L__BB1_3;
	st.shared.f32 	[%r4], %f67;
$L__BB1_18:
	ret;

}
	// .globl	_Z15csr_diag_matmulPfPiS0_S_S_S_iiiii
.visible .entry _Z15csr_diag_matmulPfPiS0_S_S_S_iiiii(
	.param .u64 .ptr .align 1 _Z15csr_diag_matmulPfPiS0_S_S_S_iiiii_param_0,
	.param .u64 .ptr .align 1 _Z15csr_diag_matmulPfPiS0_S_S_S_iiiii_param_1,
	.param .u64 .ptr .align 1 _Z15csr_diag_matmulPfPiS0_S_S_S_iiiii_param_2,
	.param .u64 .ptr .align 1 _Z15csr_diag_matmulPfPiS0_S_S_S_iiiii_param_3,
	.param .u64 .ptr .align 1 _Z15csr_diag_matmulPfPiS0_S_S_S_iiiii_param_4,
	.param .u64 .ptr .align 1 _Z15csr_diag_matmulPfPiS0_S_S_S_iiiii_param_5,
	.param .u32 _Z15csr_diag_matmulPfPiS0_S_S_S_iiiii_param_6,
	.param .u32 _Z15csr_diag_matmulPfPiS0_S_S_S_iiiii_param_7,
	.param .u32 _Z15csr_diag_matmulPfPiS0_S_S_S_iiiii_param_8,
	.param .u32 _Z15csr_diag_matmulPfPiS0_S_S_S_iiiii_param_9,
	.param .u32 _Z15csr_diag_matmulPfPiS0_S_S_S_iiiii_param_10
)
{
	.reg .pred 	%p<8>;
	.reg .b32 	%r<22>;
	.reg .b32 	%f<12>;
	.reg .b64 	%rd<35>;

	ld.param.u64 	%rd9, [_Z15csr_diag_matmulPfPiS0_S_S_S_iiiii_param_0];
	ld.param.u64 	%rd10, [_Z15csr_diag_matmulPfPiS0_S_S_S_iiiii_param_2];
	ld.param.u64 	%rd6, [_Z15csr_diag_matmulPfPiS0_S_S_S_iiiii_param_3];
	ld.param.u64 	%rd7, [_Z15csr_diag_matmulPfPiS0_S_S_S_iiiii_param_4];
	ld.param.u64 	%rd8, [_Z15csr_diag_matmulPfPiS0_S_S_S_iiiii_param_5];
	ld.param.u32 	%r10, [_Z15csr_diag_matmulPfPiS0_S_S_S_iiiii_param_6];
	ld.param.u32 	%r11, [_Z15csr_diag_matmulPfPiS0_S_S_S_iiiii_param_8];
	ld.param.u32 	%r12, [_Z15csr_diag_matmulPfPiS0_S_S_S_iiiii_param_9];
	ld.param.u32 	%r13, [_Z15csr_diag_matmulPfPiS0_S_S_S_iiiii_param_10];
	cvta.to.global.u64 	%rd1, %rd10;
	cvta.to.global.u64 	%rd2, %rd9;
	mov.u32 	%r1, %ctaid.x;
	setp.ge.u32 	%p1, %r1, %r13;
	@%p1 bra 	$L__BB2_6;
	cvta.to.global.u64 	%rd11, %rd8;
	cvta.to.global.u64 	%rd12, %rd6;
	cvta.to.global.u64 	%rd13, %rd7;
	mul.lo.s32 	%r14, %r11, %r1;
	mul.wide.s32 	%rd14, %r14, 4;
	add.s64 	%rd3, %rd13, %rd14;
	add.s64 	%rd4, %rd11, %rd14;
	mul.lo.s32 	%r15, %r12, %r1;
	mul.wide.s32 	%rd15, %r15, 4;
	add.s64 	%rd5, %rd12, %rd15;
	mov.u32 	%r20, %tid.x;
	setp.ge.s32 	%p2, %r20, %r12;
	@%p2 bra 	$L__BB2_6;
	mov.u32 	%r3, %ntid.x;
	setp.eq.s32 	%p3, %r10, 0;
	@%p3 bra 	$L__BB2_7;
	setp.ne.s32 	%p4, %r10, 1;
	@%p4 bra 	$L__BB2_5;
$L__BB2_4:
	mul.wide.s32 	%rd16, %r20, 4;
	add.s64 	%rd17, %rd2, %rd16;
	ld.global.f32 	%f1, [%rd17];
	add.s64 	%rd18, %rd1, %rd16;
	ld.global.u32 	%r16, [%rd18];
	mul.wide.s32 	%rd19, %r16, 4;
	add.s64 	%rd20, %rd4, %rd19;
	ld.global.f32 	%f2, [%rd20+-4];
	div.rn.f32 	%f3, %f1, %f2;
	add.s64 	%rd21, %rd5, %rd16;
	st.global.f32 	[%rd21], %f3;
	add.s32 	%r20, %r20, %r3;
	setp.lt.s32 	%p5, %r20, %r12;
	@%p5 bra 	$L__BB2_4;
	bra.uni 	$L__BB2_6;
$L__BB2_5:
	mul.wide.s32 	%rd28, %r20, 4;
	add.s64 	%rd29, %rd2, %rd28;
	ld.global.f32 	%f7, [%rd29];
	add.s64 	%rd30, %rd1, %rd28;
	ld.global.u32 	%r18, [%rd30];
	mul.wide.s32 	%rd31, %r18, 4;
	add.s64 	%rd32, %rd3, %rd31;
	ld.global.f32 	%f8, [%rd32+-4];
	mul.f32 	%f9, %f7, %f8;
	add.s64 	%rd33, %rd4, %rd31;
	ld.global.f32 	%f10, [%rd33+-4];
	div.rn.f32 	%f11, %f9, %f10;
	add.s64 	%rd34, %rd5, %rd28;
	st.global.f32 	[%rd34], %f11;
	add.s32 	%r20, %r20, %r3;
	setp.lt.s32 	%p7, %r20, %r12;
	@%p7 bra 	$L__BB2_5;
$L__BB2_6:
	ret;
$L__BB2_7:
	mul.wide.s32 	%rd22, %r20, 4;
	add.s64 	%rd23, %rd2, %rd22;
	ld.global.f32 	%f4, [%rd23];
	add.s64 	%rd24, %rd1, %rd22;
	ld.global.u32 	%r17, [%rd24];
	mul.wide.s32 	%rd25, %r17, 4;
	add.s64 	%rd26, %rd3, %rd25;
	ld.global.f32 	%f5, [%rd26+-4];
	mul.f32 	%f6, %f4, %f5;
	add.s64 	%rd27, %rd5, %rd22;
	st.global.f32 	[%rd27], %f6;
	add.s32 	%r20, %r20, %r3;
	setp.lt.s32 	%p6, %r20, %r12;
	@%p6 bra 	$L__BB2_7;
	bra.uni 	$L__BB2_6;

}
	// .globl	_Z15diag_vector_mulPfS_S_S_iii
.visible .entry _Z15diag_vector_mulPfS_S_S_iii(
	.param .u64 .ptr .align 1 _Z15diag_vector_mulPfS_S_S_iii_param_0,
	.param .u64 .ptr .align 1 _Z15diag_vector_mulPfS_S_S_iii_param_1,
	.param .u64 .ptr .align 1 _Z15diag_vector_mulPfS_S_S_iii_param_2,
	.param .u64 .ptr .align 1 _Z15diag_vector_mulPfS_S_S_iii_param_3,
	.param .u32 _Z15diag_vector_mulPfS_S_S_iii_param_4,
	.param .u32 _Z15diag_vector_mulPfS_S_S_iii_param_5,
	.param .u32 _Z15diag_vector_mulPfS_S_S_iii_param_6
)
{
	.reg .pred 	%p<6>;
	.reg .b32 	%r<14>;
	.reg .b32 	%f<9>;
	.reg .b64 	%rd<26>;

	ld.param.u64 	%rd9, [_Z15diag_vector_mulPfS_S_S_iii_param_0];
	ld.param.u64 	%rd10, [_Z15diag_vector_mulPfS_S_S_iii_param_1];
	ld.param.u64 	%rd11, [_Z15diag_vector_mulPfS_S_S_iii_param_2];
	ld.param.u64 	%rd12, [_Z15diag_vector_mulPfS_S_S_iii_param_3];
	ld.param.u32 	%r8, [_Z15diag_vector_mulPfS_S_S_iii_param_4];
	ld.param.u32 	%r9, [_Z15diag_vector_mulPfS_S_S_iii_param_5];
	ld.param.u32 	%r10, [_Z15diag_vector_mulPfS_S_S_iii_param_6];
	mov.u32 	%r1, %ctaid.x;
	setp.ge.u32 	%p1, %r1, %r10;
	@%p1 bra 	$L__BB3_6;
	cvta.to.global.u64 	%rd1, %rd11;
	cvta.to.global.u64 	%rd2, %rd10;
	cvta.to.global.u64 	%rd3, %rd12;
	mul.lo.s32 	%r11, %r8, %r1;
	cvt.s64.s32 	%rd4, %r11;
	mov.u32 	%r12, %tid.x;
	setp.ge.s32 	%p2, %r12, %r8;
	@%p2 bra 	$L__BB3_6;
	shl.b64 	%rd13, %rd4, 2;
	add.s64 	%rd5, %rd2, %rd13;
	add.s64 	%rd6, %rd1, %rd13;
	add.s64 	%rd7, %rd3, %rd13;
	setp.eq.s32 	%p3, %r9, 0;
	mov.u32 	%r3, %ntid.x;
	@%p3 bra 	$L__BB3_3;
	bra.uni 	$L__BB3_5;
$L__BB3_3:
	cvta.to.global.u64 	%rd8, %rd9;
$L__BB3_4:
	cvt.s64.s32 	%rd18, %r12;
	add.s64 	%rd19, %rd18, %rd4;
	shl.b64 	%rd20, %rd19, 2;
	add.s64 	%rd21, %rd8, %rd20;
	ld.global.f32 	%f4, [%rd21];
	mul.wide.s32 	%rd22, %r12, 4;
	add.s64 	%rd23, %rd6, %rd22;
	ld.global.f32 	%f5, [%rd23];
	mul.f32 	%f6, %f4, %f5;
	add.s64 	%rd24, %rd5, %rd22;
	ld.global.f32 	%f7, [%rd24];
	div.rn.f32 	%f8, %f6, %f7;
	add.s64 	%rd25, %rd7, %rd22;
	st.global.f32 	[%rd25], %f8;
	add.s32 	%r12, %r12, %r3;
	setp.lt.s32 	%p5, %r12, %r8;
	@%p5 bra 	$L__BB3_4;
	bra.uni 	$L__BB3_6;
$L__BB3_5:
	mul.wide.s32 	%rd14, %r12, 4;
	add.s64 	%rd15, %rd6, %rd14;
	ld.global.f32 	%f1, [%rd15];
	add.s64 	%rd16, %rd5, %rd14;
	ld.global.f32 	%f2, [%rd16];
	div.rn.f32 	%f3, %f1, %f2;
	add.s64 	%rd17, %rd7, %rd14;
	st.global.f32 	[%rd17], %f3;
	add.s32 	%r12, %r12, %r3;
	setp.lt.s32 	%p4, %r12, %r8;
	@%p4 bra 	$L__BB3_5;
$L__BB3_6:
	ret;

}
	// .globl	_Z10vector_addPfS_S_S_fffii
.visible .entry _Z10vector_addPfS_S_S_fffii(
	.param .u64 .ptr .align 1 _Z10vector_addPfS_S_S_fffii_param_0,
	.param .u64 .ptr .align 1 _Z10vector_addPfS_S_S_fffii_param_1,
	.param .u64 .ptr .align 1 _Z10vector_addPfS_S_S_fffii_param_2,
	.param .u64 .ptr .align 1 _Z10vector_addPfS_S_S_fffii_param_3,
	.param .f32 _Z10vector_addPfS_S_S_fffii_param_4,
	.param .f32 _Z10vector_addPfS_S_S_fffii_param_5,
	.param .f32 _Z10vector_addPfS_S_S_fffii_param_6,
	.param .u32 _Z10vector_addPfS_S_S_fffii_param_7,
	.param .u32 _Z10vector_addPfS_S_S_fffii_param_8
)
{
	.reg .pred 	%p<4>;
	.reg .b32 	%r<10>;
	.reg .b32 	%f<10>;
	.reg .b64 	%rd<17>;

	ld.param.u64 	%rd6, [_Z10vector_addPfS_S_S_fffii_param_0];
	ld.param.u64 	%rd7, [_Z10vector_addPfS_S_S_fffii_param_1];
	ld.param.u64 	%rd8, [_Z10vector_addPfS_S_S_fffii_param_2];
	ld.param.u64 	%rd9, [_Z10vector_addPfS_S_S_fffii_param_3];
	ld.param.f32 	%f1, [_Z10vector_addPfS_S_S_fffii_param_4];
	ld.param.f32 	%f2, [_Z10vector_addPfS_S_S_fffii_param_5];
	ld.param.f32 	%f3, [_Z10vector_addPfS_S_S_fffii_param_6];
	ld.param.u32 	%r7, [_Z10vector_addPfS_S_S_fffii_param_7];
	ld.param.u32 	%r8, [_Z10vector_addPfS_S_S_fffii_param_8];
	mov.u32 	%r1, %ctaid.x;
	setp.ge.u32 	%p1, %r1, %r8;
	@%p1 bra 	$L__BB4_4;
	mul.lo.s32 	%r2, %r7, %r1;
	mov.u32 	%r9, %tid.x;
	setp.ge.s32 	%p2, %r9, %r7;
	@%p2 bra 	$L__BB4_4;
	mov.u32 	%r4, %ntid.x;
	cvta.to.global.u64 	%rd1, %rd6;
	cvta.to.global.u64 	%rd2, %rd7;
	cvta.to.global.u64 	%rd3, %rd8;
	cvta.to.global.u64 	%rd4, %rd9;
	cvt.s64.s32 	%rd5, %r2;
$L__BB4_3:
	cvt.s64.s32 	%rd10, %r9;
	add.s64 	%rd11, %rd10, %rd5;
	shl.b64 	%rd12, %rd11, 2;
	add.s64 	%rd13, %rd1, %rd12;
	ld.global.f32 	%f4, [%rd13];
	add.s64 	%rd14, %rd2, %rd12;
	ld.global.f32 	%f5, [%rd14];
	mul.f32 	%f6, %f2, %f5;
	fma.rn.f32 	%f7, %f1, %f4, %f6;
	add.s64 	%rd15, %rd3, %rd12;
	ld.global.f32 	%f8, [%rd15];
	fma.rn.f32 	%f9, %f3, %f8, %f7;
	add.s64 	%rd16, %rd4, %rd12;
	st.global.f32 	[%rd16], %f9;
	add.s32 	%r9, %r9, %r4;
	setp.lt.s32 	%p3, %r9, %r7;
	@%p3 bra 	$L__BB4_3;
$L__BB4_4:
	ret;

}
	// .globl	_Z10vector_mulPfS_S_S_ffii
.visible .entry _Z10vector_mulPfS_S_S_ffii(
	.param .u64 .ptr .align 1 _Z10vector_mulPfS_S_S_ffii_param_0,
	.param .u64 .ptr .align 1 _Z10vector_mulPfS_S_S_ffii_param_1,
	.param .u64 .ptr .align 1 _Z10vector_mulPfS_S_S_ffii_param_2,
	.param .u64 .ptr .align 1 _Z10vector_mulPfS_S_S_ffii_param_3,
	.param .f32 _Z10vector_mulPfS_S_S_ffii_param_4,
	.param .f32 _Z10vector_mulPfS_S_S_ffii_param_5,
	.param .u32 _Z10vector_mulPfS_S_S_ffii_param_6,
	.param .u32 _Z10vector_mulPfS_S_S_ffii_param_7
)
{
	.reg .pred 	%p<4>;
	.reg .b32 	%r<10>;
	.reg .b32 	%f<9>;
	.reg .b64 	%rd<18>;

	ld.param.u64 	%rd6, [_Z10vector_mulPfS_S_S_ffii_param_0];
	ld.param.u64 	%rd7, [_Z10vector_mulPfS_S_S_ffii_param_1];
	ld.param.u64 	%rd8, [_Z10vector_mulPfS_S_S_ffii_param_2];
	ld.param.u64 	%rd9, [_Z10vector_mulPfS_S_S_ffii_param_3];
	ld.param.f32 	%f1, [_Z10vector_mulPfS_S_S_ffii_param_4];
	ld.param.f32 	%f2, [_Z10vector_mulPfS_S_S_ffii_param_5];
	ld.param.u32 	%r6, [_Z10vector_mulPfS_S_S_ffii_param_6];
	ld.param.u32 	%r7, [_Z10vector_mulPfS_S_S_ffii_param_7];
	mov.u32 	%r1, %ctaid.x;
	setp.ge.u32 	%p1, %r1, %r7;
	@%p1 bra 	$L__BB5_4;
	mov.u32 	%r9, %tid.x;
	setp.ge.s32 	%p2, %r9, %r6;
	@%p2 bra 	$L__BB5_4;
	cvta.to.global.u64 	%rd10, %rd8;
	mul.wide.u32 	%rd11, %r1, 4;
	add.s64 	%rd1, %rd10, %rd11;
	mov.u32 	%r3, %ntid.x;
	cvta.to.global.u64 	%rd2, %rd6;
	cvta.to.global.u64 	%rd3, %rd7;
	cvta.to.global.u64 	%rd4, %rd9;
	mul.lo.s32 	%r8, %r6, %r1;
	cvt.s64.s32 	%rd5, %r8;
$L__BB5_3:
	ld.global.f32 	%f3, [%rd1];
	cvt.s64.s32 	%rd12, %r9;
	add.s64 	%rd13, %rd12, %rd5;
	shl.b64 	%rd14, %rd13, 2;
	add.s64 	%rd15, %rd2, %rd14;
	ld.global.f32 	%f4, [%rd15];
	mul.f32 	%f5, %f2, %f4;
	add.s64 	%rd16, %rd3, %rd14;
	ld.global.f32 	%f6, [%rd16];
	mul.f32 	%f7, %f5, %f6;
	fma.rn.f32 	%f8, %f1, %f3, %f7;
	add.s64 	%rd17, %rd4, %rd14;
	st.global.f32 	[%rd17], %f8;
	add.s32 	%r9, %r9, %r3;
	setp.lt.s32 	%p3, %r9, %r6;
	@%p3 bra 	$L__BB5_3;
$L__BB5_4:
	ret;

}
	// .globl	_Z17find_update_paramPfS_S_S_S_S_ii
.visible .entry _Z17find_update_paramPfS_S_S_S_S_ii(
	.param .u64 .ptr .align 1 _Z17find_update_paramPfS_S_S_S_S_ii_param_0,
	.param .u64 .ptr .align 1 _Z17find_update_paramPfS_S_S_S_S_ii_param_1,
	.param .u64 .ptr .align 1 _Z17find_update_paramPfS_S_S_S_S_ii_param_2,
	.param .u64 .ptr .align 1 _Z17find_update_paramPfS_S_S_S_S_ii_param_3,
	.param .u64 .ptr .align 1 _Z17find_update_paramPfS_S_S_S_S_ii_param_4,
	.param .u64 .ptr .align 1 _Z17find_update_paramPfS_S_S_S_S_ii_param_5,
	.param .u32 _Z17find_update_paramPfS_S_S_S_S_ii_param_6,
	.param .u32 _Z17find_update_paramPfS_S_S_S_S_ii_param_7
)
{
	.reg .pred 	%p<25>;
	.reg .b32 	%r<20>;
	.reg .b32 	%f<57>;
	.reg .b64 	%rd<53>;
	.reg .b64 	%fd<85>;

	ld.param.u64 	%rd30, [_Z17find_update_paramPfS_S_S_S_S_ii_param_0];
	ld.param.u64 	%rd31, [_Z17find_update_paramPfS_S_S_S_S_ii_param_1];
	ld.param.u64 	%rd26, [_Z17find_update_paramPfS_S_S_S_S_ii_param_2];
	ld.param.u64 	%rd27, [_Z17find_update_paramPfS_S_S_S_S_ii_param_3];
	ld.param.u64 	%rd28, [_Z17find_update_paramPfS_S_S_S_S_ii_param_4];
	ld.param.u64 	%rd29, [_Z17find_update_paramPfS_S_S_S_S_ii_param_5];
	ld.param.u32 	%r10, [_Z17find_update_paramPfS_S_S_S_S_ii_param_6];
	ld.param.u32 	%r11, [_Z17find_update_paramPfS_S_S_S_S_ii_param_7];
	cvta.to.global.u64 	%rd1, %rd31;
	cvta.to.global.u64 	%rd2, %rd30;
	mov.u32 	%r1, %ctaid.x;
	setp.ge.u32 	%p1, %r1, %r11;
	mov.u32 	%r12, %tid.x;
	setp.ne.s32 	%p2, %r12, 0;
	or.pred  	%p3, %p2, %p1;
	@%p3 bra 	$L__BB6_37;
	cvta.to.global.u64 	%rd3, %rd28;
	cvta.to.global.u64 	%rd4, %rd29;
	mul.lo.s32 	%r13, %r10, %r1;
	cvt.s64.s32 	%rd5, %r13;
	setp.lt.s32 	%p4, %r10, 1;
	@%p4 bra 	$L__BB6_37;
	cvta.to.global.u64 	%rd32, %rd26;
	mul.wide.u32 	%rd33, %r1, 4;
	add.s64 	%rd6, %rd32, %rd33;
	cvta.to.global.u64 	%rd34, %rd27;
	add.s64 	%rd7, %rd34, %rd33;
	and.b32  	%r2, %r10, 3;
	setp.lt.u32 	%p5, %r10, 4;
	mov.b32 	%r19, 0;
	@%p5 bra 	$L__BB6_21;
	and.b32  	%r15, %r10, 2147483644;
	neg.s32 	%r17, %r15;
	shl.b64 	%rd35, %rd5, 2;
	add.s64 	%rd36, %rd35, 8;
	add.s64 	%rd52, %rd3, %rd36;
	add.s64 	%rd51, %rd2, %rd36;
	add.s64 	%rd50, %rd4, %rd36;
	add.s64 	%rd49, %rd1, %rd36;
$L__BB6_4:
	.pragma "nounroll";
	ld.global.f32 	%f1, [%rd52+-8];
	setp.geu.f32 	%p6, %f1, 0f00000000;
	@%p6 bra 	$L__BB6_6;
	ld.global.f32 	%f15, [%rd6];
	ld.global.f32 	%f16, [%rd51+-8];
	cvt.f64.f32 	%fd1, %f16;
	mul.f64 	%fd2, %fd1, 0dBFECCCCCCCCCCCCD;
	cvt.f64.f32 	%fd3, %f1;
	div.rn.f64 	%fd4, %fd2, %fd3;
	cvt.f64.f32 	%fd5, %f15;
	min.f64 	%fd6, %fd5, %fd4;
	cvt.rn.f32.f64 	%f17, %fd6;
	st.global.f32 	[%rd6], %f17;
$L__BB6_6:
	ld.global.f32 	%f2, [%rd50+-8];
	setp.geu.f32 	%p7, %f2, 0f00000000;
	@%p7 bra 	$L__BB6_8;
	ld.global.f32 	%f18, [%rd7];
	ld.global.f32 	%f19, [%rd49+-8];
	cvt.f64.f32 	%fd7, %f19;
	mul.f64 	%fd8, %fd7, 0dBFECCCCCCCCCCCCD;
	cvt.f64.f32 	%fd9, %f2;
	div.rn.f64 	%fd10, %fd8, %fd9;
	cvt.f64.f32 	%fd11, %f18;
	min.f64 	%fd12, %fd11, %fd10;
	cvt.rn.f32.f64 	%f20, %fd12;
	st.global.f32 	[%rd7], %f20;
$L__BB6_8:
	ld.global.f32 	%f3, [%rd52+-4];
	setp.geu.f32 	%p8, %f3, 0f00000000;
	@%p8 bra 	$L__BB6_10;
	ld.global.f32 	%f21, [%rd6];
	ld.global.f32 	%f22, [%rd51+-4];
	cvt.f64.f32 	%fd13, %f22;
	mul.f64 	%fd14, %fd13, 0dBFECCCCCCCCCCCCD;
	cvt.f64.f32 	%fd15, %f3;
	div.rn.f64 	%fd16, %fd14, %fd15;
	cvt.f64.f32 	%fd17, %f21;
	min.f64 	%fd18, %fd17, %fd16;
	cvt.rn.f32.f64 	%f23, %fd18;
	st.global.f32 	[%rd6], %f23;
$L__BB6_10:
	ld.global.f32 	%f4, [%rd50+-4];
	setp.geu.f32 	%p9, %f4, 0f00000000;
	@%p9 bra 	$L__BB6_12;
	ld.global.f32 	%f24, [%rd7];
	ld.global.f32 	%f25, [%rd49+-4];
	cvt.f64.f32 	%fd19, %f25;
	mul.f64 	%fd20, %fd19, 0dBFECCCCCCCCCCCCD;
	cvt.f64.f32 	%fd21, %f4;
	div.rn.f64 	%fd22, %fd20, %fd21;
	cvt.f64.f32 	%fd23, %f24;
	min.f64 	%fd24, %fd23, %fd22;
	cvt.rn.f32.f64 	%f26, %fd24;
	st.global.f32 	[%rd7], %f26;
$L__BB6_12:
	ld.global.f32 	%f5, [%rd52];
	setp.geu.f32 	%p10, %f5, 0f00000000;
	@%p10 bra 	$L__BB6_14;
	ld.global.f32 	%f27, [%rd6];
	ld.global.f32 	%f28, [%rd51];
	cvt.f64.f32 	%fd25, %f28;
	mul.f64 	%fd26, %fd25, 0dBFECCCCCCCCCCCCD;
	cvt.f64.f32 	%fd27, %f5;
	div.rn.f64 	%fd28, %fd26, %fd27;
	cvt.f64.f32 	%fd29, %f27;
	min.f64 	%fd30, %fd29, %fd28;
	cvt.rn.f32.f64 	%f29, %fd30;
	st.global.f32 	[%rd6], %f29;
$L__BB6_14:
	ld.global.f32 	%f6, [%rd50];
	setp.geu.f32 	%p11, %f6, 0f00000000;
	@%p11 bra 	$L__BB6_16;
	ld.global.f32 	%f30, [%rd7];
	ld.global.f32 	%f31, [%rd49];
	cvt.f64.f32 	%fd31, %f31;
	mul.f64 	%fd32, %fd31, 0dBFECCCCCCCCCCCCD;
	cvt.f64.f32 	%fd33, %f6;
	div.rn.f64 	%fd34, %fd32, %fd33;
	cvt.f64.f32 	%fd35, %f30;
	min.f64 	%fd36, %fd35, %fd34;
	cvt.rn.f32.f64 	%f32, %fd36;
	st.global.f32 	[%rd7], %f32;
$L__BB6_16:
	ld.global.f32 	%f7, [%rd52+4];
	setp.geu.f32 	%p12, %f7, 0f00000000;
	@%p12 bra 	$L__BB6_18;
	ld.global.f32 	%f33, [%rd6];
	ld.global.f32 	%f34, [%rd51+4];
	cvt.f64.f32 	%fd37, %f34;
	mul.f64 	%fd38, %fd37, 0dBFECCCCCCCCCCCCD;
	cvt.f64.f32 	%fd39, %f7;
	div.rn.f64 	%fd40, %fd38, %fd39;
	cvt.f64.f32 	%fd41, %f33;
	min.f64 	%fd42, %fd41, %fd40;
	cvt.rn.f32.f64 	%f35, %fd42;
	st.global.f32 	[%rd6], %f35;
$L__BB6_18:
	ld.global.f32 	%f8, [%rd50+4];
	setp.geu.f32 	%p13, %f8, 0f00000000;
	@%p13 bra 	$L__BB6_20;
	ld.global.f32 	%f36, [%rd7];
	ld.global.f32 	%f37, [%rd49+4];
	cvt.f64.f32 	%fd43, %f37;
	mul.f64 	%fd44, %fd43, 0dBFECCCCCCCCCCCCD;
	cvt.f64.f32 	%fd45, %f8;
	div.rn.f64 	%fd46, %fd44, %fd45;
	cvt.f64.f32 	%fd47, %f36;
	min.f64 	%fd48, %fd47, %fd46;
	cvt.rn.f32.f64 	%f38, %fd48;
	st.global.f32 	[%rd7], %f38;
$L__BB6_20:
	and.b32  	%r19, %r10, 2147483644;
	add.s32 	%r17, %r17, 4;
	add.s64 	%rd52, %rd52, 16;
	add.s64 	%rd51, %rd51, 16;
	add.s64 	%rd50, %rd50, 16;
	add.s64 	%rd49, %rd49, 16;
	setp.ne.s32 	%p14, %r17, 0;
	@%p14 bra 	$L__BB6_4;
$L__BB6_21:
	setp.eq.s32 	%p15, %r2, 0;
	@%p15 bra 	$L__BB6_37;
	setp.eq.s32 	%p16, %r2, 1;
	@%p16 bra 	$L__BB6_32;
	cvt.u64.u32 	%rd37, %r19;
	add.s64 	%rd20, %rd37, %rd5;
	shl.b64 	%rd38, %rd20, 2;
	add.s64 	%rd21, %rd3, %rd38;
	ld.global.f32 	%f9, [%rd21];
	setp.geu.f32 	%p17, %f9, 0f00000000;
	add.s64 	%rd22, %rd2, %rd38;
	@%p17 bra 	$L__BB6_25;
	ld.global.f32 	%f39, [%rd6];
	ld.global.f32 	%f40, [%rd22];
	cvt.f64.f32 	%fd49, %f40;
	mul.f64 	%fd50, %fd49, 0dBFECCCCCCCCCCCCD;
	cvt.f64.f32 	%fd51, %f9;
	div.rn.f64 	%fd52, %fd50, %fd51;
	cvt.f64.f32 	%fd53, %f39;
	min.f64 	%fd54, %fd53, %fd52;
	cvt.rn.f32.f64 	%f41, %fd54;
	st.global.f32 	[%rd6], %f41;
$L__BB6_25:
	add.s64 	%rd23, %rd4, %rd38;
	ld.global.f32 	%f10, [%rd23];
	setp.geu.f32 	%p18, %f10, 0f00000000;
	add.s64 	%rd24, %rd1, %rd38;
	@%p18 bra 	$L__BB6_27;
	ld.global.f32 	%f42, [%rd7];
	ld.global.f32 	%f43, [%rd24];
	cvt.f64.f32 	%fd55, %f43;
	mul.f64 	%fd56, %fd55, 0dBFECCCCCCCCCCCCD;
	cvt.f64.f32 	%fd57, %f10;
	div.rn.f64 	%fd58, %fd56, %fd57;
	cvt.f64.f32 	%fd59, %f42;
	min.f64 	%fd60, %fd59, %fd58;
	cvt.rn.f32.f64 	%f44, %fd60;
	st.global.f32 	[%rd7], %f44;
$L__BB6_27:
	ld.global.f32 	%f11, [%rd21+4];
	setp.geu.f32 	%p19, %f11, 0f00000000;
	@%p19 bra 	$L__BB6_29;
	ld.global.f32 	%f45, [%rd6];
	ld.global.f32 	%f46, [%rd22+4];
	cvt.f64.f32 	%fd61, %f46;
	mul.f64 	%fd62, %fd61, 0dBFECCCCCCCCCCCCD;
	cvt.f64.f32 	%fd63, %f11;
	div.rn.f64 	%fd64, %fd62, %fd63;
	cvt.f64.f32 	%fd65, %f45;
	min.f64 	%fd66, %fd65, %fd64;
	cvt.rn.f32.f64 	%f47, %fd66;
	st.global.f32 	[%rd6], %f47;
$L__BB6_29:
	ld.global.f32 	%f12, [%rd23+4];
	setp.geu.f32 	%p20, %f12, 0f00000000;
	@%p20 bra 	$L__BB6_31;
	ld.global.f32 	%f48, [%rd7];
	ld.global.f32 	%f49, [%rd24+4];
	cvt.f64.f32 	%fd67, %f49;
	mul.f64 	%fd68, %fd67, 0dBFECCCCCCCCCCCCD;
	cvt.f64.f32 	%fd69, %f12;
	div.rn.f64 	%fd70, %fd68, %fd69;
	cvt.f64.f32 	%fd71, %f48;
	min.f64 	%fd72, %fd71, %fd70;
	cvt.rn.f32.f64 	%f50, %fd72;
	st.global.f32 	[%rd7], %f50;
$L__BB6_31:
	add.s32 	%r19, %r19, 2;
$L__BB6_32:
	and.b32  	%r16, %r10, 1;
	setp.eq.b32 	%p21, %r16, 1;
	not.pred 	%p22, %p21;
	@%p22 bra 	$L__BB6_37;
	cvt.u64.u32 	%rd40, %r19;
	add.s64 	%rd25, %rd40, %rd5;
	shl.b64 	%rd41, %rd25, 2;
	add.s64 	%rd42, %rd3, %rd41;
	ld.global.f32 	%f13, [%rd42];
	setp.geu.f32 	%p23, %f13, 0f00000000;
	@%p23 bra 	$L__BB6_35;
	ld.global.f32 	%f51, [%rd6];
	add.s64 	%rd44, %rd2, %rd41;
	ld.global.f32 	%f52, [%rd44];
	cvt.f64.f32 	%fd73, %f52;
	mul.f64 	%fd74, %fd73, 0dBFECCCCCCCCCCCCD;
	cvt.f64.f32 	%fd75, %f13;
	div.rn.f64 	%fd76, %fd74, %fd75;
	cvt.f64.f32 	%fd77, %f51;
	min.f64 	%fd78, %fd77, %fd76;
	cvt.rn.f32.f64 	%f53, %fd78;
	st.global.f32 	[%rd6], %f53;
$L__BB6_35:
	add.s64 	%rd46, %rd4, %rd41;
	ld.global.f32 	%f14, [%rd46];
	setp.geu.f32 	%p24, %f14, 0f00000000;
	@%p24 bra 	$L__BB6_37;
	ld.global.f32 	%f54, [%rd7];
	add.s64 	%rd48, %rd1, %rd41;
	ld.global.f32 	%f55, [%rd48];
	cvt.f64.f32 	%fd79, %f55;
	mul.f64 	%fd80, %fd79, 0dBFECCCCCCCCCCCCD;
	cvt.f64.f32 	%fd81, %f14;
	div.rn.f64 	%fd82, %fd80, %fd81;
	cvt.f64.f32 	%fd83, %f54;
	min.f64 	%fd84, %fd83, %fd82;
	cvt.rn.f32.f64 	%f56, %fd84;
	st.global.f32 	[%rd7], %f56;
$L__BB6_37:
	ret;

}
	// .globl	_Z11update_varsPfS_S_S_S_S_S_S_iii
.visible .entry _Z11update_varsPfS_S_S_S_S_S_S_iii(
	.param .u64 .ptr .align 1 _Z11update_varsPfS_S_S_S_S_S_S_iii_param_0,
	.param .u64 .ptr .align 1 _Z11update_varsPfS_S_S_S_S_S_S_iii_param_1,
	.param .u64 .ptr .align 1 _Z11update_varsPfS_S_S_S_S_S_S_iii_param_2,
	.param .u64 .ptr .align 1 _Z11update_varsPfS_S_S_S_S_S_S_iii_param_3,
	.param .u64 .ptr .align 1 _Z11update_varsPfS_S_S_S_S_S_S_iii_param_4,
	.param .u64 .ptr .align 1 _Z11update_varsPfS_S_S_S_S_S_S_iii_param_5,
	.param .u64 .ptr .align 1 _Z11update_varsPfS_S_S_S_S_S_S_iii_param_6,
	.param .u64 .ptr .align 1 _Z11update_varsPfS_S_S_S_S_S_S_iii_param_7,
	.param .u32 _Z11update_varsPfS_S_S_S_S_S_S_iii_param_8,
	.param .u32 _Z11update_varsPfS_S_S_S_S_S_S_iii_param_9,
	.param .u32 _Z11update_varsPfS_S_S_S_S_S_S_iii_param_10
)
{
	.reg .pred 	%p<5>;
	.reg .b32 	%r<13>;
	.reg .b32 	%f<13>;
	.reg .b64 	%rd<41>;

	ld.param.u32 	%r5, [_Z11update_varsPfS_S_S_S_S_S_S_iii_param_8];
	ld.param.u32 	%r6, [_Z11update_varsPfS_S_S_S_S_S_S_iii_param_9];
	ld.param.u32 	%r7, [_Z11update_varsPfS_S_S_S_S_S_S_iii_param_10];
	mov.u32 	%r1, %ctaid.x;
	setp.ge.u32 	%p1, %r1, %r7;
	@%p1 bra 	$L__BB7_6;
	mov.u32 	%r12, %tid.x;
	setp.ge.s32 	%p2, %r12, %r6;
	@%p2 bra 	$L__BB7_6;
	ld.param.u64 	%rd40, [_Z11update_varsPfS_S_S_S_S_S_S_iii_param_7];
	ld.param.u64 	%rd39, [_Z11update_varsPfS_S_S_S_S_S_S_iii_param_6];
	ld.param.u64 	%rd38, [_Z11update_varsPfS_S_S_S_S_S_S_iii_param_5];
	ld.param.u64 	%rd37, [_Z11update_varsPfS_S_S_S_S_S_S_iii_param_4];
	ld.param.u64 	%rd36, [_Z11update_varsPfS_S_S_S_S_S_S_iii_param_3];
	ld.param.u64 	%rd35, [_Z11update_varsPfS_S_S_S_S_S_S_iii_param_2];
	ld.param.u64 	%rd34, [_Z11update_varsPfS_S_S_S_S_S_S_iii_param_1];
	cvta.to.global.u64 	%rd19, %rd39;
	mul.wide.u32 	%rd20, %r1, 4;
	add.s64 	%rd1, %rd19, %rd20;
	cvta.to.global.u64 	%rd21, %rd40;
	add.s64 	%rd2, %rd21, %rd20;
	cvta.to.global.u64 	%rd3, %rd36;
	cvta.to.global.u64 	%rd4, %rd37;
	cvta.to.global.u64 	%rd5, %rd38;
	mul.lo.s32 	%r8, %r5, %r1;
	cvt.s64.s32 	%rd6, %r8;
	mul.lo.s32 	%r9, %r6, %r1;
	cvt.s64.s32 	%rd7, %r9;
	cvta.to.global.u64 	%rd8, %rd35;
	cvta.to.global.u64 	%rd9, %rd34;
	mov.u32 	%r11, %ntid.x;
$L__BB7_3:
	ld.param.u64 	%rd33, [_Z11update_varsPfS_S_S_S_S_S_S_iii_param_0];
	cvt.s64.s32 	%rd10, %r12;
	add.s64 	%rd22, %rd10, %rd7;
	cvta.to.global.u64 	%rd23, %rd33;
	shl.b64 	%rd24, %rd22, 2;
	add.s64 	%rd25, %rd23, %rd24;
	ld.global.f32 	%f1, [%rd25];
	ld.global.f32 	%f2, [%rd1];
	add.s64 	%rd26, %rd3, %rd24;
	ld.global.f32 	%f3, [%rd26];
	fma.rn.f32 	%f4, %f2, %f3, %f1;
	st.global.f32 	[%rd25], %f4;
	add.s64 	%rd27, %rd9, %rd24;
	ld.global.f32 	%f5, [%rd27];
	ld.global.f32 	%f6, [%rd2];
	add.s64 	%rd28, %rd4, %rd24;
	ld.global.f32 	%f7, [%rd28];
	fma.rn.f32 	%f8, %f6, %f7, %f5;
	st.global.f32 	[%rd27], %f8;
	setp.ge.s32 	%p3, %r12, %r5;
	@%p3 bra 	$L__BB7_5;
	add.s64 	%rd29, %rd10, %rd6;
	shl.b64 	%rd30, %rd29, 2;
	add.s64 	%rd31, %rd8, %rd30;
	ld.global.f32 	%f9, [%rd31];
	ld.global.f32 	%f10, [%rd2];
	add.s64 	%rd32, %rd5, %rd30;
	ld.global.f32 	%f11, [%rd32];
	fma.rn.f32 	%f12, %f10, %f11, %f9;
	st.global.f32 	[%rd31], %f12;
$L__BB7_5:
	cvt.u32.u64 	%r10, %rd10;
	add.s32 	%r12, %r10, %r11;
	setp.lt.s32 	%p4, %r12, %r6;
	@%p4 bra 	$L__BB7_3;
$L__BB7_6:
	ret;

}
	// .globl	_Z4ADAtPfPiS0_S_S0_S0_S_S_iiiii
.visible .entry _Z4ADAtPfPiS0_S_S0_S0_S_S_iiiii(
	.param .u64 .ptr .align 1 _Z4ADAtPfPiS0_S_S0_S0_S_S_iiiii_param_0,
	.param .u64 .ptr .align 1 _Z4ADAtPfPiS0_S_S0_S0_S_S_iiiii_param_1,
	.param .u64 .ptr .align 1 _Z4ADAtPfPiS0_S_S0_S0_S_S_iiiii_param_2,
	.param .u64 .ptr .align 1 _Z4ADAtPfPiS0_S_S0_S0_S_S_iiiii_param_3,
	.param .u64 .ptr .align 1 _Z4ADAtPfPiS0_S_S0_S0_S_S_iiiii_param_4,
	.param .u64 .ptr .align 1 _Z4ADAtPfPiS0_S_S0_S0_S_S_iiiii_param_5,
	.param .u64 .ptr .align 1 _Z4ADAtPfPiS0_S_S0_S0_S_S_iiiii_param_6,
	.param .u64 .ptr .align 1 _Z4ADAtPfPiS0_S_S0_S0_S_S_iiiii_param_7,
	.param .u32 _Z4ADAtPfPiS0_S_S0_S0_S_S_iiiii_param_8,
	.param .u32 _Z4ADAtPfPiS0_S_S0_S0_S_S_iiiii_param_9,
	.param .u32 _Z4ADAtPfPiS0_S_S0_S0_S_S_iiiii_param_10,
	.param .u32 _Z4ADAtPfPiS0_S_S0_S0_S_S_iiiii_param_11,
	.param .u32 _Z4ADAtPfPiS0_S_S0_S0_S_S_iiiii_param_12
)
{
	.reg .pred 	%p<21>;
	.reg .b32 	%r<75>;
	.reg .b32 	%f<89>;
	.reg .b64 	%rd<63>;

	ld.param.u64 	%rd23, [_Z4ADAtPfPiS0_S_S0_S0_S_S_iiiii_param_0];
	ld.param.u64 	%rd24, [_Z4ADAtPfPiS0_S_S0_S0_S_S_iiiii_param_1];
	ld.param.u64 	%rd25, [_Z4ADAtPfPiS0_S_S0_S0_S_S_iiiii_param_2];
	ld.param.u64 	%rd21, [_Z4ADAtPfPiS0_S_S0_S0_S_S_iiiii_param_6];
	ld.param.u64 	%rd22, [_Z4ADAtPfPiS0_S_S0_S0_S_S_iiiii_param_7];
	ld.param.u32 	%r34, [_Z4ADAtPfPiS0_S_S0_S0_S_S_iiiii_param_9];
	ld.param.u32 	%r36, [_Z4ADAtPfPiS0_S_S0_S0_S_S_iiiii_param_12];
	cvta.to.global.u64 	%rd1, %rd23;
	cvta.to.global.u64 	%rd2, %rd25;
	cvta.to.global.u64 	%rd3, %rd24;
	mov.u32 	%r1, %ctaid.x;
	setp.ge.u32 	%p1, %r1, %r36;
	@%p1 bra 	$L__BB8_33;
	ld.param.u32 	%r62, [_Z4ADAtPfPiS0_S_S0_S0_S_S_iiiii_param_8];
	mul.lo.s32 	%r2, %r34, %r1;
	mov.u32 	%r67, %tid.x;
	setp.ge.s32 	%p2, %r67, %r62;
	@%p2 bra 	$L__BB8_33;
	add.s64 	%rd4, %rd2, 8;
	add.s64 	%rd5, %rd1, 8;
	cvta.to.global.u64 	%rd6, %rd21;
	cvta.to.global.u64 	%rd7, %rd22;
	cvt.s64.s32 	%rd8, %r2;
$L__BB8_3:
	ld.param.u32 	%r63, [_Z4ADAtPfPiS0_S_S0_S0_S_S_iiiii_param_8];
	ld.param.u64 	%rd61, [_Z4ADAtPfPiS0_S_S0_S0_S_S_iiiii_param_4];
	cvt.s64.s32 	%rd9, %r67;
	mad.lo.s32 	%r38, %r1, %r63, %r1;
	cvt.s64.s32 	%rd26, %r38;
	add.s64 	%rd27, %rd26, %rd9;
	cvta.to.global.u64 	%rd28, %rd61;
	shl.b64 	%rd29, %rd27, 2;
	add.s64 	%rd10, %rd28, %rd29;
	ld.global.u32 	%r5, [%rd10];
	ld.global.u32 	%r39, [%rd10+4];
	setp.ge.s32 	%p3, %r5, %r39;
	@%p3 bra 	$L__BB8_32;
	add.s32 	%r68, %r5, -1;
$L__BB8_5:
	ld.param.u32 	%r65, [_Z4ADAtPfPiS0_S_S0_S0_S_S_iiiii_param_11];
	cvt.s64.s32 	%rd30, %r68;
	mul.lo.s32 	%r41, %r65, %r1;
	cvt.s64.s32 	%rd31, %r41;
	add.s64 	%rd11, %rd30, %rd31;
	shl.b64 	%rd32, %rd9, 2;
	add.s64 	%rd33, %rd3, %rd32;
	ld.global.u32 	%r8, [%rd33];
	ld.global.u32 	%r9, [%rd33+4];
	setp.ge.s32 	%p4, %r8, %r9;
	mov.f32 	%f87, 0f00000000;
	@%p4 bra 	$L__BB8_31;
	ld.param.u64 	%rd62, [_Z4ADAtPfPiS0_S_S0_S0_S_S_iiiii_param_5];
	cvta.to.global.u64 	%rd34, %rd62;
	shl.b64 	%rd35, %rd11, 2;
	add.s64 	%rd36, %rd34, %rd35;
	ld.global.u32 	%r42, [%rd36];
	add.s32 	%r69, %r8, -1;
	mul.wide.s32 	%rd37, %r42, 4;
	add.s64 	%rd38, %rd3, %rd37;
	ld.global.u32 	%r11, [%rd38+-4];
	ld.global.u32 	%r12, [%rd38];
	add.s32 	%r13, %r11, -1;
	add.s32 	%r43, %r9, -1;
	max.s32 	%r14, %r8, %r43;
	add.s32 	%r44, %r12, -1;
	max.s32 	%r45, %r11, %r44;
	sub.s32 	%r15, %r45, %r11;
	add.s32 	%r46, %r15, 1;
	and.b32  	%r16, %r46, 3;
	and.b32  	%r47, %r46, -4;
	neg.s32 	%r17, %r47;
	mov.f32 	%f87, 0f00000000;
$L__BB8_7:
	setp.ge.s32 	%p5, %r11, %r12;
	@%p5 bra 	$L__BB8_30;
	setp.lt.u32 	%p6, %r15, 3;
	mul.wide.s32 	%rd39, %r69, 4;
	add.s64 	%rd40, %rd2, %rd39;
	ld.global.u32 	%r19, [%rd40];
	add.s64 	%rd12, %rd1, %rd39;
	cvt.s64.s32 	%rd41, %r19;
	add.s64 	%rd42, %rd41, %rd8;
	shl.b64 	%rd43, %rd42, 2;
	add.s64 	%rd13, %rd7, %rd43;
	add.s64 	%rd14, %rd6, %rd43;
	mov.u32 	%r74, %r13;
	@%p6 bra 	$L__BB8_20;
	mov.u32 	%r70, %r17;
	mov.u32 	%r71, %r11;
	mov.u32 	%r72, %r13;
$L__BB8_10:
	.pragma "nounroll";
	mul.wide.s32 	%rd44, %r72, 4;
	add.s64 	%rd15, %rd4, %rd44;
	add.s64 	%rd16, %rd5, %rd44;
	ld.global.u32 	%r48, [%rd15+-8];
	setp.ne.s32 	%p7, %r19, %r48;
	@%p7 bra 	$L__BB8_12;
	ld.global.f32 	%f25, [%rd12];
	ld.global.f32 	%f26, [%rd16+-8];
	mul.f32 	%f27, %f25, %f26;
	ld.global.f32 	%f28, [%rd14+-4];
	mul.f32 	%f29, %f27, %f28;
	ld.global.f32 	%f30, [%rd13+-4];
	div.rn.f32 	%f31, %f29, %f30;
	add.f32 	%f87, %f87, %f31;
$L__BB8_12:
	ld.global.u32 	%r49, [%rd15+-4];
	setp.ne.s32 	%p8, %r19, %r49;
	@%p8 bra 	$L__BB8_14;
	ld.global.f32 	%f32, [%rd12];
	ld.global.f32 	%f33, [%rd16+-4];
	mul.f32 	%f34, %f32, %f33;
	ld.global.f32 	%f35, [%rd14+-4];
	mul.f32 	%f36, %f34, %f35;
	ld.global.f32 	%f37, [%rd13+-4];
	div.rn.f32 	%f38, %f36, %f37;
	add.f32 	%f87, %f87, %f38;
$L__BB8_14:
	ld.global.u32 	%r50, [%rd15];
	setp.ne.s32 	%p9, %r19, %r50;
	@%p9 bra 	$L__BB8_16;
	ld.global.f32 	%f39, [%rd12];
	ld.global.f32 	%f40, [%rd16];
	mul.f32 	%f41, %f39, %f40;
	ld.global.f32 	%f42, [%rd14+-4];
	mul.f32 	%f43, %f41, %f42;
	ld.global.f32 	%f44, [%rd13+-4];
	div.rn.f32 	%f45, %f43, %f44;
	add.f32 	%f87, %f87, %f45;
$L__BB8_16:
	ld.global.u32 	%r51, [%rd15+4];
	setp.ne.s32 	%p10, %r19, %r51;
	@%p10 bra 	$L__BB8_18;
	ld.global.f32 	%f46, [%rd12];
	ld.global.f32 	%f47, [%rd16+4];
	mul.f32 	%f48, %f46, %f47;
	ld.global.f32 	%f49, [%rd14+-4];
	mul.f32 	%f50, %f48, %f49;
	ld.global.f32 	%f51, [%rd13+-4];
	div.rn.f32 	%f52, %f50, %f51;
	add.f32 	%f87, %f87, %f52;
$L__BB8_18:
	add.s32 	%r72, %r72, 4;
	add.s32 	%r71, %r71, 4;
	add.s32 	%r70, %r70, 4;
	setp.ne.s32 	%p11, %r70, 0;
	@%p11 bra 	$L__BB8_10;
	add.s32 	%r74, %r71, -1;
$L__BB8_20:
	setp.eq.s32 	%p12, %r16, 0;
	@%p12 bra 	$L__BB8_30;
	setp.eq.s32 	%p13, %r16, 1;
	@%p13 bra 	$L__BB8_27;
	mul.wide.s32 	%rd45, %r74, 4;
	add.s64 	%rd17, %rd2, %rd45;
	ld.global.u32 	%r52, [%rd17];
	setp.ne.s32 	%p14, %r19, %r52;
	@%p14 bra 	$L__BB8_24;
	ld.global.f32 	%f54, [%rd12];
	mul.wide.s32 	%rd46, %r74, 4;
	add.s64 	%rd47, %rd1, %rd46;
	ld.global.f32 	%f55, [%rd47];
	mul.f32 	%f56, %f54, %f55;
	ld.global.f32 	%f57, [%rd14+-4];
	mul.f32 	%f58, %f56, %f57;
	ld.global.f32 	%f59, [%rd13+-4];
	div.rn.f32 	%f60, %f58, %f59;
	add.f32 	%f87, %f87, %f60;
$L__BB8_24:
	ld.global.u32 	%r53, [%rd17+4];
	setp.ne.s32 	%p15, %r19, %r53;
	@%p15 bra 	$L__BB8_26;
	ld.global.f32 	%f61, [%rd12];
	mul.wide.s32 	%rd48, %r74, 4;
	add.s64 	%rd49, %rd1, %rd48;
	ld.global.f32 	%f62, [%rd49+4];
	mul.f32 	%f63, %f61, %f62;
	ld.global.f32 	%f64, [%rd14+-4];
	mul.f32 	%f65, %f63, %f64;
	ld.global.f32 	%f66, [%rd13+-4];
	div.rn.f32 	%f67, %f65, %f66;
	add.f32 	%f87, %f87, %f67;
$L__BB8_26:
	add.s32 	%r74, %r74, 2;
$L__BB8_27:
	and.b32  	%r54, %r15, 1;
	setp.eq.b32 	%p16, %r54, 1;
	@%p16 bra 	$L__BB8_30;
	mul.wide.s32 	%rd50, %r74, 4;
	add.s64 	%rd51, %rd2, %rd50;
	ld.global.u32 	%r55, [%rd51];
	setp.ne.s32 	%p17, %r19, %r55;
	@%p17 bra 	$L__BB8_30;
	ld.global.f32 	%f68, [%rd12];
	mul.wide.s32 	%rd52, %r74, 4;
	add.s64 	%rd53, %rd1, %rd52;
	ld.global.f32 	%f69, [%rd53];
	mul.f32 	%f70, %f68, %f69;
	ld.global.f32 	%f71, [%rd14+-4];
	mul.f32 	%f72, %f70, %f71;
	ld.global.f32 	%f73, [%rd13+-4];
	div.rn.f32 	%f74, %f72, %f73;
	add.f32 	%f87, %f87, %f74;
$L__BB8_30:
	add.s32 	%r69, %r69, 1;
	setp.ne.s32 	%p18, %r69, %r14;
	@%p18 bra 	$L__BB8_7;
$L__BB8_31:
	ld.param.u32 	%r66, [_Z4ADAtPfPiS0_S_S0_S0_S_S_iiiii_param_11];
	ld.param.u64 	%rd60, [_Z4ADAtPfPiS0_S_S0_S0_S_S_iiiii_param_3];
	cvt.s64.s32 	%rd54, %r68;
	mov.u32 	%r56, %ctaid.x;
	mul.lo.s32 	%r57, %r66, %r56;
	cvt.s64.s32 	%rd55, %r57;
	add.s64 	%rd56, %rd54, %rd55;
	cvta.to.global.u64 	%rd57, %rd60;
	shl.b64 	%rd58, %rd56, 2;
	add.s64 	%rd59, %rd57, %rd58;
	st.global.f32 	[%rd59], %f87;
	add.s32 	%r68, %r68, 1;
	ld.global.u32 	%r58, [%rd10+4];
	add.s32 	%r59, %r58, -1;
	setp.lt.s32 	%p19, %r68, %r59;
	@%p19 bra 	$L__BB8_5;
$L__BB8_32:
	ld.param.u32 	%r64, [_Z4ADAtPfPiS0_S_S0_S0_S_S_iiiii_param_8];
	cvt.u32.u64 	%r60, %rd9;
	mov.u32 	%r61, %ntid.x;
	add.s32 	%r67, %r60, %r61;
	setp.lt.s32 	%p20, %r67, %r64;
	@%p20 bra 	$L__BB8_3;
$L__BB8_33:
	ret;

}


// ===== COMPILED SASS (sm_100) =====

	.target	sm_100

	.elftype	@"ET_EXEC"


//--------------------- .note.nv.tkinfo           --------------------------
	.section	.note.nv.tkinfo,"",@"SHT_NOTE"
	.sectionflags	@"SHF_NOTE_NV_TKINFO"
	.tkinfo
        /*0018*/ 	.word	0x00000002
        /*0030*/ 	.string	""
        /*0030*/ 	.string	"ptxas"
        /*0030*/ 	.string	"Cuda compilation tools, release 13.0, V13.0.88"
        /*0030*/ 	.string	"Build cuda_13.0.r13.0/compiler.36424714_0"
        /*0030*/ 	.string	"-arch sm_100 -m 64 "



//--------------------- .note.nv.cuinfo           --------------------------
	.section	.note.nv.cuinfo,"",@"SHT_NOTE"
	.sectionflags	@"SHF_NOTE_NV_CUINFO"
        /*0018*/ 	.short	0x0002
        /*001a*/ 	.short	0x0064
        /*001c*/ 	.short	0x0082
	.zero		2


//--------------------- .nv.info                  --------------------------
	.section	.nv.info,"",@"SHT_CUDA_INFO"
	.align	4


	//----- nvinfo : EIATTR_REGCOUNT
	.align		4
        /*0000*/ 	.byte	0x04, 0x2f
        /*0002*/ 	.short	(.L_1 - .L_0)
	.align		4
.L_0:
        /*0004*/ 	.word	index@(_Z3dotPfS_S_ii)
        /*0008*/ 	.word	0x00000014


	//----- nvinfo : EIATTR_FRAME_SIZE
	.align		4
.L_1:
        /*000c*/ 	.byte	0x04, 0x11
        /*000e*/ 	.short	(.L_3 - .L_2)
	.align		4
.L_2:
        /*0010*/ 	.word	index@($__internal_4_$__cuda_sm3x_div_rn_noftz_f32_slowpath)
        /*0014*/ 	.word	0x00000000


	//----- nvinfo : EIATTR_FRAME_SIZE
	.align		4
.L_3:
        /*0018*/ 	.byte	0x04, 0x11
        /*001a*/ 	.short	(.L_5 - .L_4)
	.align		4
.L_4:
        /*001c*/ 	.word	index@(_Z3dotPfS_S_ii)
        /*0020*/ 	.word	0x00000000


	//----- nvinfo : EIATTR_REGCOUNT
	.align		4
.L_5:
        /*0024*/ 	.byte	0x04, 0x2f
        /*0026*/ 	.short	(.L_7 - .L_6)
	.align		4
.L_6:
        /*0028*/ 	.word	index@(_Z10csr_mul_AvPfPiS0_S_S_iiii)
        /*002c*/ 	.word	0x00000020


	//----- nvinfo : EIATTR_FRAME_SIZE
	.align		4
.L_7:
        /*0030*/ 	.byte	0x04, 0x11
        /*0032*/ 	.short	(.L_9 - .L_8)
	.align		4
.L_8:
        /*0034*/ 	.word	index@(_Z10csr_mul_AvPfPiS0_S_S_iiii)
        /*0038*/ 	.word	0x00000000


	//----- nvinfo : EIATTR_REGCOUNT
	.align		4
.L_9:
        /*003c*/ 	.byte	0x04, 0x2f
        /*003e*/ 	.short	(.L_11 - .L_10)
	.align		4
.L_10:
        /*0040*/ 	.word	index@(_Z15csr_diag_matmulPfPiS0_S_S_S_iiiii)
        /*0044*/ 	.word	0x0000001c


	//----- nvinfo : EIATTR_FRAME_SIZE
	.align		4
.L_11:
        /*0048*/ 	.byte	0x04, 0x11
        /*004a*/ 	.short	(.L_13 - .L_12)
	.align		4
.L_12:
        /*004c*/ 	.word	index@($__internal_3_$__cuda_sm3x_div_rn_noftz_f32_slowpath)
        /*0050*/ 	.word	0x00000000


	//----- nvinfo : EIATTR_FRAME_SIZE
	.align		4
.L_13:
        /*0054*/ 	.byte	0x04, 0x11
        /*0056*/ 	.short	(.L_15 - .L_14)
	.align		4
.L_14:
        /*0058*/ 	.word	index@(_Z15csr_diag_matmulPfPiS0_S_S_S_iiiii)
        /*005c*/ 	.word	0x00000000


	//----- nvinfo : EIATTR_REGCOUNT
	.align		4
.L_15:
        /*0060*/ 	.byte	0x04, 0x2f
        /*0062*/ 	.short	(.L_17 - .L_16)
	.align		4
.L_16:
        /*0064*/ 	.word	index@(_Z15diag_vector_mulPfS_S_S_iii)
        /*0068*/ 	.word	0x00000016


	//----- nvinfo : EIATTR_FRAME_SIZE
	.align		4
.L_17:
        /*006c*/ 	.byte	0x04, 0x11
        /*006e*/ 	.short	(.L_19 - .L_18)
	.align		4
.L_18:
        /*0070*/ 	.word	index@($__internal_2_$__cuda_sm3x_div_rn_noftz_f32_slowpath)
        /*0074*/ 	.word	0x00000000


	//----- nvinfo : EIATTR_FRAME_SIZE
	.align		4
.L_19:
        /*0078*/ 	.byte	0x04, 0x11
        /*007a*/ 	.short	(.L_21 - .L_20)
	.align		4
.L_20:
        /*007c*/ 	.word	index@(_Z15diag_vector_mulPfS_S_S_iii)
        /*0080*/ 	.word	0x00000000


	//----- nvinfo : EIATTR_REGCOUNT
	.align		4
.L_21:
        /*0084*/ 	.byte	0x04, 0x2f
        /*0086*/ 	.short	(.L_23 - .L_22)
	.align		4
.L_22:
        /*0088*/ 	.word	index@(_Z10vector_addPfS_S_S_fffii)
        /*008c*/ 	.word	0x00000011


	//----- nvinfo : EIATTR_FRAME_SIZE
	.align		4
.L_23:
        /*0090*/ 	.byte	0x04, 0x11
        /*0092*/ 	.short	(.L_25 - .L_24)
	.align		4
.L_24:
        /*0094*/ 	.word	index@(_Z10vector_addPfS_S_S_fffii)
        /*0098*/ 	.word	0x00000000


	//----- nvinfo : EIATTR_REGCOUNT
	.align		4
.L_25:
        /*009c*/ 	.byte	0x04, 0x2f
        /*009e*/ 	.short	(.L_27 - .L_26)
	.align		4
.L_26:
        /*00a0*/ 	.word	index@(_Z10vector_mulPfS_S_S_ffii)
        /*00a4*/ 	.word	0x00000010


	//----- nvinfo : EIATTR_FRAME_SIZE
	.align		4
.L_27:
        /*00a8*/ 	.byte	0x04, 0x11
        /*00aa*/ 	.short	(.L_29 - .L_28)
	.align		4
.L_28:
        /*00ac*/ 	.word	index@(_Z10vector_mulPfS_S_S_ffii)
        /*00b0*/ 	.word	0x00000000


	//----- nvinfo : EIATTR_REGCOUNT
	.align		4
.L_29:
        /*00b4*/ 	.byte	0x04, 0x2f
        /*00b6*/ 	.short	(.L_31 - .L_30)
	.align		4
.L_30:
        /*00b8*/ 	.word	index@(_Z17find_update_paramPfS_S_S_S_S_ii)
        /*00bc*/ 	.word	0x00000022


	//----- nvinfo : EIATTR_FRAME_SIZE
	.align		4
.L_31:
        /*00c0*/ 	.byte	0x04, 0x11
        /*00c2*/ 	.short	(.L_33 - .L_32)
	.align		4
.L_32:
        /*00c4*/ 	.word	index@($__internal_1_$__cuda_sm20_div_rn_f64_full)
        /*00c8*/ 	.word	0x00000000


	//----- nvinfo : EIATTR_FRAME_SIZE
	.align		4
.L_33:
        /*00cc*/ 	.byte	0x04, 0x11
        /*00ce*/ 	.short	(.L_35 - .L_34)
	.align		4
.L_34:
        /*00d0*/ 	.word	index@(_Z17find_update_paramPfS_S_S_S_S_ii)
        /*00d4*/ 	.word	0x00000000


	//----- nvinfo : EIATTR_REGCOUNT
	.align		4
.L_35:
        /*00d8*/ 	.byte	0x04, 0x2f
        /*00da*/ 	.short	(.L_37 - .L_36)
	.align		4
.L_36:
        /*00dc*/ 	.word	index@(_Z11update_varsPfS_S_S_S_S_S_S_iii)
        /*00e0*/ 	.word	0x00000018


	//----- nvinfo : EIATTR_FRAME_SIZE
	.align		4
.L_37:
        /*00e4*/ 	.byte	0x04, 0x11
        /*00e6*/ 	.short	(.L_39 - .L_38)
	.align		4
.L_38:
        /*00e8*/ 	.word	index@(_Z11update_varsPfS_S_S_S_S_S_S_iii)
        /*00ec*/ 	.word	0x00000000


	//----- nvinfo : EIATTR_REGCOUNT
	.align		4
.L_39:
        /*00f0*/ 	.byte	0x04, 0x2f
        /*00f2*/ 	.short	(.L_41 - .L_40)
	.align		4
.L_40:
        /*00f4*/ 	.word	index@(_Z4ADAtPfPiS0_S_S0_S0_S_S_iiiii)
        /*00f8*/ 	.word	0x0000002a


	//----- nvinfo : EIATTR_FRAME_SIZE
	.align		4
.L_41:
        /*00fc*/ 	.byte	0x04, 0x11
        /*00fe*/ 	.short	(.L_43 - .L_42)
	.align		4
.L_42:
        /*0100*/ 	.word	index@($__internal_0_$__cuda_sm3x_div_rn_noftz_f32_slowpath)
        /*0104*/ 	.word	0x00000000


	//----- nvinfo : EIATTR_FRAME_SIZE
	.align		4
.L_43:
        /*0108*/ 	.byte	0x04, 0x11
        /*010a*/ 	.short	(.L_45 - .L_44)
	.align		4
.L_44:
        /*010c*/ 	.word	index@(_Z4ADAtPfPiS0_S_S0_S0_S_S_iiiii)
        /*0110*/ 	.word	0x00000000


	//----- nvinfo : EIATTR_MIN_STACK_SIZE
	.align		4
.L_45:
        /*0114*/ 	.byte	0x04, 0x12
        /*0116*/ 	.short	(.L_47 - .L_46)
	.align		4
.L_46:
        /*0118*/ 	.word	index@(_Z4ADAtPfPiS0_S_S0_S0_S_S_iiiii)
        /*011c*/ 	.word	0x00000000


	//----- nvinfo : EIATTR_MIN_STACK_SIZE
	.align		4
.L_47:
        /*0120*/ 	.byte	0x04, 0x12
        /*0122*/ 	.short	(.L_49 - .L_48)
	.align		4
.L_48:
        /*0124*/ 	.word	index@(_Z11update_varsPfS_S_S_S_S_S_S_iii)
        /*0128*/ 	.word	0x00000000


	//----- nvinfo : EIATTR_MIN_STACK_SIZE
	.align		4
.L_49:
        /*012c*/ 	.byte	0x04, 0x12
        /*012e*/ 	.short	(.L_51 - .L_50)
	.align		4
.L_50:
        /*0130*/ 	.word	index@(_Z17find_update_paramPfS_S_S_S_S_ii)
        /*0134*/ 	.word	0x00000000


	//----- nvinfo : EIATTR_MIN_STACK_SIZE
	.align		4
.L_51:
        /*0138*/ 	.byte	0x04, 0x12
        /*013a*/ 	.short	(.L_53 - .L_52)
	.align		4
.L_52:
        /*013c*/ 	.word	index@(_Z10vector_mulPfS_S_S_ffii)
        /*0140*/ 	.word	0x00000000


	//----- nvinfo : EIATTR_MIN_STACK_SIZE
	.align		4
.L_53:
        /*0144*/ 	.byte	0x04, 0x12
        /*0146*/ 	.short	(.L_55 - .L_54)
	.align		4
.L_54:
        /*0148*/ 	.word	index@(_Z10vector_addPfS_S_S_fffii)
        /*014c*/ 	.word	0x00000000


	//----- nvinfo : EIATTR_MIN_STACK_SIZE
	.align		4
.L_55:
        /*0150*/ 	.byte	0x04, 0x12
        /*0152*/ 	.short	(.L_57 - .L_56)
	.align		4
.L_56:
        /*0154*/ 	.word	index@(_Z15diag_vector_mulPfS_S_S_iii)
        /*0158*/ 	.word	0x00000000


	//----- nvinfo : EIATTR_MIN_STACK_SIZE
	.align		4
.L_57:
        /*015c*/ 	.byte	0x04, 0x12
        /*015e*/ 	.short	(.L_59 - .L_58)
	.align		4
.L_58:
        /*0160*/ 	.word	index@(_Z15csr_diag_matmulPfPiS0_S_S_S_iiiii)
        /*0164*/ 	.word	0x00000000


	//----- nvinfo : EIATTR_MIN_STACK_SIZE
	.align		4
.L_59:
        /*0168*/ 	.byte	0x04, 0x12
        /*016a*/ 	.short	(.L_61 - .L_60)
	.align		4
.L_60:
        /*016c*/ 	.word	index@(_Z10csr_mul_AvPfPiS0_S_S_iiii)
        /*0170*/ 	.word	0x00000000


	//----- nvinfo : EIATTR_MIN_STACK_SIZE
	.align		4
.L_61:
        /*0174*/ 	.byte	0x04, 0x12
        /*0176*/ 	.short	(.L_63 - .L_62)
	.align		4
.L_62:
        /*0178*/ 	.word	index@(_Z3dotPfS_S_ii)
        /*017c*/ 	.word	0x00000000
.L_63:


//--------------------- .nv.compat                --------------------------
	.section	.nv.compat,"",@"SHT_CUDA_COMPAT_INFO"
	.align	4
        /*0000*/ 	.byte	0x02, 0x09, 0x00, 0x00, 0x02, 0x02, 0x01, 0x00, 0x02, 0x05, 0x05, 0x00, 0x03, 0x07, 0x01, 0x01
        /*0010*/ 	.byte	0x02, 0x03, 0x00, 0x00, 0x02, 0x06, 0x01, 0x00, 0x04, 0x0b, 0x08, 0x00, 0x01, 0x00, 0x00, 0x00
        /*0020*/ 	.byte	0x00, 0x00, 0x00, 0x00


//--------------------- .nv.info._Z4ADAtPfPiS0_S_S0_S0_S_S_iiiii --------------------------
	.section	.nv.info._Z4ADAtPfPiS0_S_S0_S0_S_S_iiiii,"",@"SHT_CUDA_INFO"
	.sectionflags	@""
	.align	4


	//----- nvinfo : EIATTR_CUDA_API_VERSION
	.align		4
        /*0000*/ 	.byte	0x04, 0x37
        /*0002*/ 	.short	(.L_65 - .L_64)
.L_64:
        /*0004*/ 	.word	0x00000082


	//----- nvinfo : EIATTR_KPARAM_INFO
	.align		4
.L_65:
        /*0008*/ 	.byte	0x04, 0x17
        /*000a*/ 	.short	(.L_67 - .L_66)
.L_66:
        /*000c*/ 	.word	0x00000000
        /*0010*/ 	.short	0x000c
        /*0012*/ 	.short	0x0050
        /*0014*/ 	.byte	0x00, 0xf0, 0x11, 0x00


	//----- nvinfo : EIATTR_KPARAM_INFO
	.align		4
.L_67:
        /*0018*/ 	.byte	0x04, 0x17
        /*001a*/ 	.short	(.L_69 - .L_68)
.L_68:
        /*001c*/ 	.word	0x00000000
        /*0020*/ 	.short	0x000b
        /*0022*/ 	.short	0x004c
        /*0024*/ 	.byte	0x00, 0xf0, 0x11, 0x00


	//----- nvinfo : EIATTR_KPARAM_INFO
	.align		4
.L_69:
        /*0028*/ 	.byte	0x04, 0x17
        /*002a*/ 	.short	(.L_71 - .L_70)
.L_70:
        /*002c*/ 	.word	0x00000000
        /*0030*/ 	.short	0x000a
        /*0032*/ 	.short	0x0048
        /*0034*/ 	.byte	0x00, 0xf0, 0x11, 0x00


	//----- nvinfo : EIATTR_KPARAM_INFO
	.align		4
.L_71:
        /*0038*/ 	.byte	0x04, 0x17
        /*003a*/ 	.short	(.L_73 - .L_72)
.L_72:
        /*003c*/ 	.word	0x00000000
        /*0040*/ 	.short	0x0009
        /*0042*/ 	.short	0x0044
        /*0044*/ 	.byte	0x00, 0xf0, 0x11, 0x00


	//----- nvinfo : EIATTR_KPARAM_INFO
	.align		4
.L_73:
        /*0048*/ 	.byte	0x04, 0x17
        /*004a*/ 	.short	(.L_75 - .L_74)
.L_74:
        /*004c*/ 	.word	0x00000000
        /*0050*/ 	.short	0x0008
        /*0052*/ 	.short	0x0040
        /*0054*/ 	.byte	0x00, 0xf0, 0x11, 0x00


	//----- nvinfo : EIATTR_KPARAM_INFO
	.align		4
.L_75:
        /*0058*/ 	.byte	0x04, 0x17
        /*005a*/ 	.short	(.L_77 - .L_76)
.L_76:
        /*005c*/ 	.word	0x00000000
        /*0060*/ 	.short	0x0007
        /*0062*/ 	.short	0x0038
        /*0064*/ 	.byte	0x00, 0xf5, 0x21, 0x00


	//----- nvinfo : EIATTR_KPARAM_INFO
	.align		4
.L_77:
        /*0068*/ 	.byte	0x04, 0x17
        /*006a*/ 	.short	(.L_79 - .L_78)
.L_78:
        /*006c*/ 	.word	0x00000000
        /*0070*/ 	.short	0x0006
        /*0072*/ 	.short	0x0030
        /*0074*/ 	.byte	0x00, 0xf5, 0x21, 0x00


	//----- nvinfo : EIATTR_KPARAM_INFO
	.align		4
.L_79:
        /*0078*/ 	.byte	0x04, 0x17
        /*007a*/ 	.short	(.L_81 - .L_80)
.L_80:
        /*007c*/ 	.word	0x00000000
        /*0080*/ 	.short	0x0005
        /*0082*/ 	.short	0x0028
        /*0084*/ 	.byte	0x00, 0xf5, 0x21, 0x00


	//----- nvinfo : EIATTR_KPARAM_INFO
	.align		4
.L_81:
        /*0088*/ 	.byte	0x04, 0x17
        /*008a*/ 	.short	(.L_83 - .L_82)
.L_82:
        /*008c*/ 	.word	0x00000000
        /*0090*/ 	.short	0x0004
        /*0092*/ 	.short	0x0020
        /*0094*/ 	.byte	0x00, 0xf5, 0x21, 0x00


	//----- nvinfo : EIATTR_KPARAM_INFO
	.align		4
.L_83:
        /*0098*/ 	.byte	0x04, 0x17
        /*009a*/ 	.short	(.L_85 - .L_84)
.L_84:
        /*009c*/ 	.word	0x00000000
        /*00a0*/ 	.short	0x0003
        /*00a2*/ 	.short	0x0018
        /*00a4*/ 	.byte	0x00, 0xf5, 0x21, 0x00


	//----- nvinfo : EIATTR_KPARAM_INFO
	.align		4
.L_85:
        /*00a8*/ 	.byte	0x04, 0x17
        /*00aa*/ 	.short	(.L_87 - .L_86)
.L_86:
        /*00ac*/ 	.word	0x00000000
        /*00b0*/ 	.short	0x0002
        /*00b2*/ 	.short	0x0010
        /*00b4*/ 	.byte	0x00, 0xf5, 0x21, 0x00


	//----- nvinfo : EIATTR_KPARAM_INFO
	.align		4
.L_87:
        /*00b8*/ 	.byte	0x04, 0x17
        /*00ba*/ 	.short	(.L_89 - .L_88)
.L_88:
        /*00bc*/ 	.word	0x00000000
        /*00c0*/ 	.short	0x0001
        /*00c2*/ 	.short	0x0008
        /*00c4*/ 	.byte	0x00, 0xf5, 0x21, 0x00


	//----- nvinfo : EIATTR_KPARAM_INFO
	.align		4
.L_89:
        /*00c8*/ 	.byte	0x04, 0x17
        /*00ca*/ 	.short	(.L_91 - .L_90)
.L_90:
        /*00cc*/ 	.word	0x00000000
        /*00d0*/ 	.short	0x0000
        /*00d2*/ 	.short	0x0000
        /*00d4*/ 	.byte	0x00, 0xf5, 0x21, 0x00


	//----- nvinfo : EIATTR_SPARSE_MMA_MASK
	.align		4
.L_91:
        /*00d8*/ 	.byte	0x03, 0x50
        /*00da*/ 	.short	0x0000


	//----- nvinfo : EIATTR_MAXREG_COUNT
	.align		4
        /*00dc*/ 	.byte	0x03, 0x1b
        /*00de*/ 	.short	0x00ff


	//----- nvinfo : EIATTR_MERCURY_ISA_VERSION
	.align		4
        /*00e0*/ 	.byte	0x03, 0x5f
        /*00e2*/ 	.short	0x0101


	//----- nvinfo : EIATTR_VRC_CTA_INIT_COUNT
	.align		4
        /*00e4*/ 	.byte	0x02, 0x4a
	.zero		1
	.zero		1


	//----- nvinfo : EIATTR_EXIT_INSTR_OFFSETS
	.align		4
        /*00e8*/ 	.byte	0x04, 0x1c
        /*00ea*/ 	.short	(.L_93 - .L_92)


	//   ....[0]....
.L_92:
        /*00ec*/ 	.word	0x00000050


	//   ....[1]....
        /*00f0*/ 	.word	0x00000090


	//   ....[2]....
        /*00f4*/ 	.word	0x000014b0


	//----- nvinfo : EIATTR_CRS_STACK_SIZE
	.align		4
.L_93:
        /*00f8*/ 	.byte	0x04, 0x1e
        /*00fa*/ 	.short	(.L_95 - .L_94)
.L_94:
        /*00fc*/ 	.word	0x00000000


	//----- nvinfo : EIATTR_CBANK_PARAM_SIZE
	.align		4
.L_95:
        /*0100*/ 	.byte	0x03, 0x19
        /*0102*/ 	.short	0x0054


	//----- nvinfo : EIATTR_PARAM_CBANK
	.align		4
        /*0104*/ 	.byte	0x04, 0x0a
        /*0106*/ 	.short	(.L_97 - .L_96)
	.align		4
.L_96:
        /*0108*/ 	.word	index@(.nv.constant0._Z4ADAtPfPiS0_S_S0_S0_S_S_iiiii)
        /*010c*/ 	.short	0x0380
        /*010e*/ 	.short	0x0054


	//----- nvinfo : EIATTR_SW_WAR
	.align		4
.L_97:
        /*0110*/ 	.byte	0x04, 0x36
        /*0112*/ 	.short	(.L_99 - .L_98)
.L_98:
        /*0114*/ 	.word	0x00000008
.L_99:


//--------------------- .nv.info._Z11update_varsPfS_S_S_S_S_S_S_iii --------------------------
	.section	.nv.info._Z11update_varsPfS_S_S_S_S_S_S_iii,"",@"SHT_CUDA_INFO"
	.sectionflags	@""
	.align	4


	//----- nvinfo : EIATTR_CUDA_API_VERSION
	.align		4
        /*0000*/ 	.byte	0x04, 0x37
        /*0002*/ 	.short	(.L_101 - .L_100)
.L_100:
        /*0004*/ 	.word	0x00000082


	//----- nvinfo : EIATTR_KPARAM_INFO
	.align		4
.L_101:
        /*0008*/ 	.byte	0x04, 0x17
        /*000a*/ 	.short	(.L_103 - .L_102)
.L_102:
        /*000c*/ 	.word	0x00000000
        /*0010*/ 	.short	0x000a
        /*0012*/ 	.short	0x0048
        /*0014*/ 	.byte	0x00, 0xf0, 0x11, 0x00


	//----- nvinfo : EIATTR_KPARAM_INFO
	.align		4
.L_103:
        /*0018*/ 	.byte	0x04, 0x17
        /*001a*/ 	.short	(.L_105 - .L_104)
.L_104:
        /*001c*/ 	.word	0x00000000
        /*0020*/ 	.short	0x0009
        /*0022*/ 	.short	0x0044
        /*0024*/ 	.byte	0x00, 0xf0, 0x11, 0x00


	//----- nvinfo : EIATTR_KPARAM_INFO
	.align		4
.L_105:
        /*0028*/ 	.byte	0x04, 0x17
        /*002a*/ 	.short	(.L_107 - .L_106)
.L_106:
        /*002c*/ 	.word	0x00000000
        /*0030*/ 	.short	0x0008
        /*0032*/ 	.short	0x0040
        /*0034*/ 	.byte	0x00, 0xf0, 0x11, 0x00


	//----- nvinfo : EIATTR_KPARAM_INFO
	.align		4
.L_107:
        /*0038*/ 	.byte	0x04, 0x17
        /*003a*/ 	.short	(.L_109 - .L_108)
.L_108:
        /*003c*/ 	.word	0x00000000
        /*0040*/ 	.short	0x0007
        /*0042*/ 	.short	0x0038
        /*0044*/ 	.byte	0x00, 0xf5, 0x21, 0x00


	//----- nvinfo : EIATTR_KPARAM_INFO
	.align		4
.L_109:
        /*0048*/ 	.byte	0x04, 0x17
        /*004a*/ 	.short	(.L_111 - .L_110)
.L_110:
        /*004c*/ 	.word	0x00000000
        /*0050*/ 	.short	0x0006
        /*0052*/ 	.short	0x0030
        /*0054*/ 	.byte	0x00, 0xf5, 0x21, 0x00


	//----- nvinfo : EIATTR_KPARAM_INFO
	.align		4
.L_111:
        /*0058*/ 	.byte	0x04, 0x17
        /*005a*/ 	.short	(.L_113 - .L_112)
.L_112:
        /*005c*/ 	.word	0x00000000
        /*0060*/ 	.short	0x0005
        /*0062*/ 	.short	0x0028
        /*0064*/ 	.byte	0x00, 0xf5, 0x21, 0x00


	//----- nvinfo : EIATTR_KPARAM_INFO
	.align		4
.L_113:
        /*0068*/ 	.byte	0x04, 0x17
        /*006a*/ 	.short	(.L_115 - .L_114)
.L_114:
        /*006c*/ 	.word	0x00000000
        /*0070*/ 	.short	0x0004
        /*0072*/ 	.short	0x0020
        /*0074*/ 	.byte	0x00, 0xf5, 0x21, 0x00


	//----- nvinfo : EIATTR_KPARAM_INFO
	.align		4
.L_115:
        /*0078*/ 	.byte	0x04, 0x17
        /*007a*/ 	.short	(.L_117 - .L_116)
.L_116:
        /*007c*/ 	.word	0x00000000
        /*0080*/ 	.short	0x0003
        /*0082*/ 	.short	0x0018
        /*0084*/ 	.byte	0x00, 0xf5, 0x21, 0x00


	//----- nvinfo : EIATTR_KPARAM_INFO
	.align		4
.L_117:
        /*0088*/ 	.byte	0x04, 0x17
        /*008a*/ 	.short	(.L_119 - .L_118)
.L_118:
        /*008c*/ 	.word	0x00000000
        /*0090*/ 	.short	0x0002
        /*0092*/ 	.short	0x0010
        /*0094*/ 	.byte	0x00, 0xf5, 0x21, 0x00


	//----- nvinfo : EIATTR_KPARAM_INFO
	.align		4
.L_119:
        /*0098*/ 	.byte	0x04, 0x17
        /*009a*/ 	.short	(.L_121 - .L_120)
.L_120:
        /*009c*/ 	.word	0x00000000
        /*00a0*/ 	.short	0x0001
        /*00a2*/ 	.short	0x0008
        /*00a4*/ 	.byte	0x00, 0xf5, 0x21, 0x00


	//----- nvinfo : EIATTR_KPARAM_INFO
	.align		4
.L_121:
        /*00a8*/ 	.byte	0x04, 0x17
        /*00aa*/ 	.short	(.L_123 - .L_122)
.L_122:
        /*00ac*/ 	.word	0x00000000
        /*00b0*/ 	.short	0x0000
        /*00b2*/ 	.short	0x0000
        /*00b4*/ 	.byte	0x00, 0xf5, 0x21, 0x00


	//----- nvinfo : EIATTR_SPARSE_MMA_MASK
	.align		4
.L_123:
        /*00b8*/ 	.byte	0x03, 0x50
        /*00ba*/ 	.short	0x0000


	//----- nvinfo : EIATTR_MAXREG_COUNT
	.align		4
        /*00bc*/ 	.byte	0x03, 0x1b
        /*00be*/ 	.short	0x00ff


	//----- nvinfo : EIATTR_MERCURY_ISA_VERSION
	.align		4
        /*00c0*/ 	.byte	0x03, 0x5f
        /*00c2*/ 	.short	0x0101


	//----- nvinfo : EIATTR_VRC_CTA_INIT_COUNT
	.align		4
        /*00c4*/ 	.byte	0x02, 0x4a
	.zero		1
	.zero		1


	//----- nvinfo : EIATTR_EXIT_INSTR_OFFSETS
	.align		4
        /*00c8*/ 	.byte	0x04, 0x1c
        /*00ca*/ 	.short	(.L_125 - .L_124)


	//   ....[0]....
.L_124:
        /*00cc*/ 	.word	0x00000040


	//   ....[1]....
        /*00d0*/ 	.word	0x00000080


	//   ....[2]....
        /*00d4*/ 	.word	0x00000460


	//----- nvinfo : EIATTR_CRS_STACK_SIZE
	.align		4
.L_125:
        /*00d8*/ 	.byte	0x04, 0x1e
        /*00da*/ 	.short	(.L_127 - .L_126)
.L_126:
        /*00dc*/ 	.word	0x00000000


	//----- nvinfo : EIATTR_CBANK_PARAM_SIZE
	.align		4
.L_127:
        /*00e0*/ 	.byte	0x03, 0x19
        /*00e2*/ 	.short	0x004c


	//----- nvinfo : EIATTR_PARAM_CBANK
	.align		4
        /*00e4*/ 	.byte	0x04, 0x0a
        /*00e6*/ 	.short	(.L_129 - .L_128)
	.align		4
.L_128:
        /*00e8*/ 	.word	index@(.nv.constant0._Z11update_varsPfS_S_S_S_S_S_S_iii)
        /*00ec*/ 	.short	0x0380
        /*00ee*/ 	.short	0x004c


	//----- nvinfo : EIATTR_SW_WAR
	.align		4
.L_129:
        /*00f0*/ 	.byte	0x04, 0x36
        /*00f2*/ 	.short	(.L_131 - .L_130)
.L_130:
        /*00f4*/ 	.word	0x00000008
.L_131:


//--------------------- .nv.info._Z17find_update_paramPfS_S_S_S_S_ii --------------------------
	.section	.nv.info._Z17find_update_paramPfS_S_S_S_S_ii,"",@"SHT_CUDA_INFO"
	.sectionflags	@""
	.align	4


	//----- nvinfo : EIATTR_CUDA_API_VERSION
	.align		4
        /*0000*/ 	.byte	0x04, 0x37
        /*0002*/ 	.short	(.L_133 - .L_132)
.L_132:
        /*0004*/ 	.word	0x00000082


	//----- nvinfo : EIATTR_KPARAM_INFO
	.align		4
.L_133:
        /*0008*/ 	.byte	0x04, 0x17
        /*000a*/ 	.short	(.L_135 - .L_134)
.L_134:
        /*000c*/ 	.word	0x00000000
        /*0010*/ 	.short	0x0007
        /*0012*/ 	.short	0x0034
        /*0014*/ 	.byte	0x00, 0xf0, 0x11, 0x00


	//----- nvinfo : EIATTR_KPARAM_INFO
	.align		4
.L_135:
        /*0018*/ 	.byte	0x04, 0x17
        /*001a*/ 	.short	(.L_137 - .L_136)
.L_136:
        /*001c*/ 	.word	0x00000000
        /*0020*/ 	.short	0x0006
        /*0022*/ 	.short	0x0030
        /*0024*/ 	.byte	0x00, 0xf0, 0x11, 0x00


	//----- nvinfo : EIATTR_KPARAM_INFO
	.align		4
.L_137:
        /*0028*/ 	.byte	0x04, 0x17
        /*002a*/ 	.short	(.L_139 - .L_138)
.L_138:
        /*002c*/ 	.word	0x00000000
        /*0030*/ 	.short	0x0005
        /*0032*/ 	.short	0x0028
        /*0034*/ 	.byte	0x00, 0xf5, 0x21, 0x00


	//----- nvinfo : EIATTR_KPARAM_INFO
	.align		4
.L_139:
        /*0038*/ 	.byte	0x04, 0x17
        /*003a*/ 	.short	(.L_141 - .L_140)
.L_140:
        /*003c*/ 	.word	0x00000000
        /*0040*/ 	.short	0x0004
        /*0042*/ 	.short	0x0020
        /*0044*/ 	.byte	0x00, 0xf5, 0x21, 0x00


	//----- nvinfo : EIATTR_KPARAM_INFO
	.align		4
.L_141:
        /*0048*/ 	.byte	0x04, 0x17
        /*004a*/ 	.short	(.L_143 - .L_142)
.L_142:
        /*004c*/ 	.word	0x00000000
        /*0050*/ 	.short	0x0003
        /*0052*/ 	.short	0x0018
        /*0054*/ 	.byte	0x00, 0xf5, 0x21, 0x00


	//----- nvinfo : EIATTR_KPARAM_INFO
	.align		4
.L_143:
        /*0058*/ 	.byte	0x04, 0x17
        /*005a*/ 	.short	(.L_145 - .L_144)
.L_144:
        /*005c*/ 	.word	0x00000000
        /*0060*/ 	.short	0x0002
        /*0062*/ 	.short	0x0010
        /*0064*/ 	.byte	0x00, 0xf5, 0x21, 0x00


	//----- nvinfo : EIATTR_KPARAM_INFO
	.align		4
.L_145:
        /*0068*/ 	.byte	0x04, 0x17
        /*006a*/ 	.short	(.L_147 - .L_146)
.L_146:
        /*006c*/ 	.word	0x00000000
        /*0070*/ 	.short	0x0001
        /*0072*/ 	.short	0x0008
        /*0074*/ 	.byte	0x00, 0xf5, 0x21, 0x00


	//----- nvinfo : EIATTR_KPARAM_INFO
	.align		4
.L_147:
        /*0078*/ 	.byte	0x04, 0x17
        /*007a*/ 	.short	(.L_149 - .L_148)
.L_148:
        /*007c*/ 	.word	0x00000000
        /*0080*/ 	.short	0x0000
        /*0082*/ 	.short	0x0000
        /*0084*/ 	.byte	0x00, 0xf5, 0x21, 0x00


	//----- nvinfo : EIATTR_SPARSE_MMA_MASK
	.align		4
.L_149:
        /*0088*/ 	.byte	0x03, 0x50
        /*008a*/ 	.short	0x0000


	//----- nvinfo : EIATTR_MAXREG_COUNT
	.align		4
        /*008c*/ 	.byte	0x03, 0x1b
        /*008e*/ 	.short	0x00ff


	//----- nvinfo : EIATTR_MERCURY_ISA_VERSION
	.align		4
        /*0090*/ 	.byte	0x03, 0x5f
        /*0092*/ 	.short	0x0101


	//----- nvinfo : EIATTR_VRC_CTA_INIT_COUNT
	.align		4
        /*0094*/ 	.byte	0x02, 0x4a
	.zero		1
	.zero		1


	//----- nvinfo : EIATTR_EXIT_INSTR_OFFSETS
	.align		4
        /*0098*/ 	.byte	0x04, 0x1c
        /*009a*/ 	.short	(.L_151 - .L_150)


	//   ....[0]....
.L_150:
        /*009c*/ 	.word	0x00000070


	//   ....[1]....
        /*00a0*/ 	.word	0x000000b0


	//   ....[2]....
        /*00a4*/ 	.word	0x000017c0


	//   ....[3]....
        /*00a8*/ 	.word	0x000023b0


	//   ....[4]....
        /*00ac*/ 	.word	0x000027b0


	//   ....[5]....
        /*00b0*/ 	.word	0x00002a40


	//----- nvinfo : EIATTR_CRS_STACK_SIZE
	.align		4
.L_151:
        /*00b4*/ 	.byte	0x04, 0x1e
        /*00b6*/ 	.short	(.L_153 - .L_152)
.L_152:
        /*00b8*/ 	.word	0x00000000


	//----- nvinfo : EIATTR_CBANK_PARAM_SIZE
	.align		4
.L_153:
        /*00bc*/ 	.byte	0x03, 0x19
        /*00be*/ 	.short	0x0038


	//----- nvinfo : EIATTR_PARAM_CBANK
	.align		4
        /*00c0*/ 	.byte	0x04, 0x0a
        /*00c2*/ 	.short	(.L_155 - .L_154)
	.align		4
.L_154:
        /*00c4*/ 	.word	index@(.nv.constant0._Z17find_update_paramPfS_S_S_S_S_ii)
        /*00c8*/ 	.short	0x0380
        /*00ca*/ 	.short	0x0038


	//----- nvinfo : EIATTR_SW_WAR
	.align		4
.L_155:
        /*00cc*/ 	.byte	0x04, 0x36
        /*00ce*/ 	.short	(.L_157 - .L_156)
.L_156:
        /*00d0*/ 	.word	0x00000008
.L_157:


//--------------------- .nv.info._Z10vector_mulPfS_S_S_ffii --------------------------
	.section	.nv.info._Z10vector_mulPfS_S_S_ffii,"",@"SHT_CUDA_INFO"
	.sectionflags	@""
	.align	4


	//----- nvinfo : EIATTR_CUDA_API_VERSION
	.align		4
        /*0000*/ 	.byte	0x04, 0x37
        /*0002*/ 	.short	(.L_159 - .L_158)
.L_158:
        /*0004*/ 	.word	0x00000082


	//----- nvinfo : EIATTR_KPARAM_INFO
	.align		4
.L_159:
        /*0008*/ 	.byte	0x04, 0x17
        /*000a*/ 	.short	(.L_161 - .L_160)
.L_160:
        /*000c*/ 	.word	0x00000000
        /*0010*/ 	.short	0x0007
        /*0012*/ 	.short	0x002c
        /*0014*/ 	.byte	0x00, 0xf0, 0x11, 0x00


	//----- nvinfo : EIATTR_KPARAM_INFO
	.align		4
.L_161:
        /*0018*/ 	.byte	0x04, 0x17
        /*001a*/ 	.short	(.L_163 - .L_162)
.L_162:
        /*001c*/ 	.word	0x00000000
        /*0020*/ 	.short	0x0006
        /*0022*/ 	.short	0x0028
        /*0024*/ 	.byte	0x00, 0xf0, 0x11, 0x00


	//----- nvinfo : EIATTR_KPARAM_INFO
	.align		4
.L_163:
        /*0028*/ 	.byte	0x04, 0x17
        /*002a*/ 	.short	(.L_165 - .L_164)
.L_164:
        /*002c*/ 	.word	0x00000000
        /*0030*/ 	.short	0x0005
        /*0032*/ 	.short	0x0024
        /*0034*/ 	.byte	0x00, 0xf0, 0x11, 0x00


	//----- nvinfo : EIATTR_KPARAM_INFO
	.align		4
.L_165:
        /*0038*/ 	.byte	0x04, 0x17
        /*003a*/ 	.short	(.L_167 - .L_166)
.L_166:
        /*003c*/ 	.word	0x00000000
        /*0040*/ 	.short	0x0004
        /*0042*/ 	.short	0x0020
        /*0044*/ 	.byte	0x00, 0xf0, 0x11, 0x00


	//----- nvinfo : EIATTR_KPARAM_INFO
	.align		4
.L_167:
        /*0048*/ 	.byte	0x04, 0x17
        /*004a*/ 	.short	(.L_169 - .L_168)
.L_168:
        /*004c*/ 	.word	0x00000000
        /*0050*/ 	.short	0x0003
        /*0052*/ 	.short	0x0018
        /*0054*/ 	.byte	0x00, 0xf5, 0x21, 0x00


	//----- nvinfo : EIATTR_KPARAM_INFO
	.align		4
.L_169:
        /*0058*/ 	.byte	0x04, 0x17
        /*005a*/ 	.short	(.L_171 - .L_170)
.L_170:
        /*005c*/ 	.word	0x00000000
        /*0060*/ 	.short	0x0002
        /*0062*/ 	.short	0x0010
        /*0064*/ 	.byte	0x00, 0xf5, 0x21, 0x00


	//----- nvinfo : EIATTR_KPARAM_INFO
	.align		4
.L_171:
        /*0068*/ 	.byte	0x04, 0x17
        /*006a*/ 	.short	(.L_173 - .L_172)
.L_172:
        /*006c*/ 	.word	0x00000000
        /*0070*/ 	.short	0x0001
        /*0072*/ 	.short	0x0008
        /*0074*/ 	.byte	0x00, 0xf5, 0x21, 0x00


	//----- nvinfo : EIATTR_KPARAM_INFO
	.align		4
.L_173:
        /*0078*/ 	.byte	0x04, 0x17
        /*007a*/ 	.short	(.L_175 - .L_174)
.L_174:
        /*007c*/ 	.word	0x00000000
        /*0080*/ 	.short	0x0000
        /*0082*/ 	.short	0x0000
        /*0084*/ 	.byte	0x00, 0xf5, 0x21, 0x00


	//----- nvinfo : EIATTR_SPARSE_MMA_MASK
	.align		4
.L_175:
        /*0088*/ 	.byte	0x03, 0x50
        /*008a*/ 	.short	0x0000


	//----- nvinfo : EIATTR_MAXREG_COUNT
	.align		4
        /*008c*/ 	.byte	0x03, 0x1b
        /*008e*/ 	.short	0x00ff


	//----- nvinfo : EIATTR_MERCURY_ISA_VERSION
	.align		4
        /*0090*/ 	.byte	0x03, 0x5f
        /*0092*/ 	.short	0x0101


	//----- nvinfo : EIATTR_VRC_CTA_INIT_COUNT
	.align		4
        /*0094*/ 	.byte	0x02, 0x4a
	.zero		1
	.zero		1


	//----- nvinfo : EIATTR_EXIT_INSTR_OFFSETS
	.align		4
        /*0098*/ 	.byte	0x04, 0x1c
        /*009a*/ 	.short	(.L_177 - .L_176)


	//   ....[0]....
.L_176:
        /*009c*/ 	.word	0x00000040


	//   ....[1]....
        /*00a0*/ 	.word	0x00000080


	//   ....[2]....
        /*00a4*/ 	.word	0x00000280


	//----- nvinfo : EIATTR_CRS_STACK_SIZE
	.align		4
.L_177:
        /*00a8*/ 	.byte	0x04, 0x1e
        /*00aa*/ 	.short	(.L_179 - .L_178)
.L_178:
        /*00ac*/ 	.word	0x00000000


	//----- nvinfo : EIATTR_CBANK_PARAM_SIZE
	.align		4
.L_179:
        /*00b0*/ 	.byte	0x03, 0x19
        /*00b2*/ 	.short	0x0030


	//----- nvinfo : EIATTR_PARAM_CBANK
	.align		4
        /*00b4*/ 	.byte	0x04, 0x0a
        /*00b6*/ 	.short	(.L_181 - .L_180)
	.align		4
.L_180:
        /*00b8*/ 	.word	index@(.nv.constant0._Z10vector_mulPfS_S_S_ffii)
        /*00bc*/ 	.short	0x0380
        /*00be*/ 	.short	0x0030


	//----- nvinfo : EIATTR_SW_WAR
	.align		4
.L_181:
        /*00c0*/ 	.byte	0x04, 0x36
        /*00c2*/ 	.short	(.L_183 - .L_182)
.L_182:
        /*00c4*/ 	.word	0x00000008
.L_183:


//--------------------- .nv.info._Z10vector_addPfS_S_S_fffii --------------------------
	.section	.nv.info._Z10vector_addPfS_S_S_fffii,"",@"SHT_CUDA_INFO"
	.sectionflags	@""
	.align	4


	//----- nvinfo : EIATTR_CUDA_API_VERSION
	.align		4
        /*0000*/ 	.byte	0x04, 0x37
        /*0002*/ 	.short	(.L_185 - .L_184)
.L_184:
        /*0004*/ 	.word	0x00000082


	//----- nvinfo : EIATTR_KPARAM_INFO
	.align		4
.L_185:
        /*0008*/ 	.byte	0x04, 0x17
        /*000a*/ 	.short	(.L_187 - .L_186)
.L_186:
        /*000c*/ 	.word	0x00000000
        /*0010*/ 	.short	0x0008
        /*0012*/ 	.short	0x0030
        /*0014*/ 	.byte	0x00, 0xf0, 0x11, 0x00


	//----- nvinfo : EIATTR_KPARAM_INFO
	.align		4
.L_187:
        /*0018*/ 	.byte	0x04, 0x17
        /*001a*/ 	.short	(.L_189 - .L_188)
.L_188:
        /*001c*/ 	.word	0x00000000
        /*0020*/ 	.short	0x0007
        /*0022*/ 	.short	0x002c
        /*0024*/ 	.byte	0x00, 0xf0, 0x11, 0x00


	//----- nvinfo : EIATTR_KPARAM_INFO
	.align		4
.L_189:
        /*0028*/ 	.byte	0x04, 0x17
        /*002a*/ 	.short	(.L_191 - .L_190)
.L_190:
        /*002c*/ 	.word	0x00000000
        /*0030*/ 	.short	0x0006
        /*0032*/ 	.short	0x0028
        /*0034*/ 	.byte	0x00, 0xf0, 0x11, 0x00


	//----- nvinfo : EIATTR_KPARAM_INFO
	.align		4
.L_191:
        /*0038*/ 	.byte	0x04, 0x17
        /*003a*/ 	.short	(.L_193 - .L_192)
.L_192:
        /*003c*/ 	.word	0x00000000
        /*0040*/ 	.short	0x0005
        /*0042*/ 	.short	0x0024
        /*0044*/ 	.byte	0x00, 0xf0, 0x11, 0x00


	//----- nvinfo : EIATTR_KPARAM_INFO
	.align		4
.L_193:
        /*0048*/ 	.byte	0x04, 0x17
        /*004a*/ 	.short	(.L_195 - .L_194)
.L_194:
        /*004c*/ 	.word	0x00000000
        /*0050*/ 	.short	0x0004
        /*0052*/ 	.short	0x0020
        /*0054*/ 	.byte	0x00, 0xf0, 0x11, 0x00


	//----- nvinfo : EIATTR_KPARAM_INFO
	.align		4
.L_195:
        /*0058*/ 	.byte	0x04, 0x17
        /*005a*/ 	.short	(.L_197 - .L_196)
.L_196:
        /*005c*/ 	.word	0x00000000
        /*0060*/ 	.short	0x0003
        /*0062*/ 	.short	0x0018
        /*0064*/ 	.byte	0x00, 0xf5, 0x21, 0x00


	//----- nvinfo : EIATTR_KPARAM_INFO
	.align		4
.L_197:
        /*0068*/ 	.byte	0x04, 0x17
        /*006a*/ 	.short	(.L_199 - .L_198)
.L_198:
        /*006c*/ 	.word	0x00000000
        /*0070*/ 	.short	0x0002
        /*0072*/ 	.short	0x0010
        /*0074*/ 	.byte	0x00, 0xf5, 0x21, 0x00


	//----- nvinfo : EIATTR_KPARAM_INFO
	.align		4
.L_199:
        /*0078*/ 	.byte	0x04, 0x17
        /*007a*/ 	.short	(.L_201 - .L_200)
.L_200:
        /*007c*/ 	.word	0x00000000
        /*0080*/ 	.short	0x0001
        /*0082*/ 	.short	0x0008
        /*0084*/ 	.byte	0x00, 0xf5, 0x21, 0x00


	//----- nvinfo : EIATTR_KPARAM_INFO
	.align		4
.L_201:
        /*0088*/ 	.byte	0x04, 0x17
        /*008a*/ 	.short	(.L_203 - .L_202)
.L_202:
        /*008c*/ 	.word	0x00000000
        /*0090*/ 	.short	0x0000
        /*0092*/ 	.short	0x0000
        /*0094*/ 	.byte	0x00, 0xf5, 0x21, 0x00


	//----- nvinfo : EIATTR_SPARSE_MMA_MASK
	.align		4
.L_203:
        /*0098*/ 	.byte	0x03, 0x50
        /*009a*/ 	.short	0x0000


	//----- nvinfo : EIATTR_MAXREG_COUNT
	.align		4
        /*009c*/ 	.byte	0x03, 0x1b
        /*009e*/ 	.short	0x00ff


	//----- nvinfo : EIATTR_MERCURY_ISA_VERSION
	.align		4
        /*00a0*/ 	.byte	0x03, 0x5f
        /*00a2*/ 	.short	0x0101


	//----- nvinfo : EIATTR_VRC_CTA_INIT_COUNT
	.align		4
        /*00a4*/ 	.byte	0x02, 0x4a
	.zero		1
	.zero		1


	//----- nvinfo : EIATTR_EXIT_INSTR_OFFSETS
	.align		4
        /*00a8*/ 	.byte	0x04, 0x1c
        /*00aa*/ 	.short	(.L_205 - .L_204)


	//   ....[0]....
.L_204:
        /*00ac*/ 	.word	0x00000040


	//   ....[1]....
        /*00b0*/ 	.word	0x00000080


	//   ....[2]....
        /*00b4*/ 	.word	0x00000290


	//----- nvinfo : EIATTR_CRS_STACK_SIZE
	.align		4
.L_205:
        /*00b8*/ 	.byte	0x04, 0x1e
        /*00ba*/ 	.short	(.L_207 - .L_206)
.L_206:
        /*00bc*/ 	.word	0x00000000


	//----- nvinfo : EIATTR_CBANK_PARAM_SIZE
	.align		4
.L_207:
        /*00c0*/ 	.byte	0x03, 0x19
        /*00c2*/ 	.short	0x0034


	//----- nvinfo : EIATTR_PARAM_CBANK
	.align		4
        /*00c4*/ 	.byte	0x04, 0x0a
        /*00c6*/ 	.short	(.L_209 - .L_208)
	.align		4
.L_208:
        /*00c8*/ 	.word	index@(.nv.constant0._Z10vector_addPfS_S_S_fffii)
        /*00cc*/ 	.short	0x0380
        /*00ce*/ 	.short	0x0034


	//----- nvinfo : EIATTR_SW_WAR
	.align		4
.L_209:
        /*00d0*/ 	.byte	0x04, 0x36
        /*00d2*/ 	.short	(.L_211 - .L_210)
.L_210:
        /*00d4*/ 	.word	0x00000008
.L_211:


//--------------------- .nv.info._Z15diag_vector_mulPfS_S_S_iii --------------------------
	.section	.nv.info._Z15diag_vector_mulPfS_S_S_iii,"",@"SHT_CUDA_INFO"
	.sectionflags	@""
	.align	4


	//----- nvinfo : EIATTR_CUDA_API_VERSION
	.align		4
        /*0000*/ 	.byte	0x04, 0x37
        /*0002*/ 	.short	(.L_213 - .L_212)
.L_212:
        /*0004*/ 	.word	0x00000082


	//----- nvinfo : EIATTR_KPARAM_INFO
	.align		4
.L_213:
        /*0008*/ 	.byte	0x04, 0x17
        /*000a*/ 	.short	(.L_215 - .L_214)
.L_214:
        /*000c*/ 	.word	0x00000000
        /*0010*/ 	.short	0x0006
        /*0012*/ 	.short	0x0028
        /*0014*/ 	.byte	0x00, 0xf0, 0x11, 0x00


	//----- nvinfo : EIATTR_KPARAM_INFO
	.align		4
.L_215:
        /*0018*/ 	.byte	0x04, 0x17
        /*001a*/ 	.short	(.L_217 - .L_216)
.L_216:
        /*001c*/ 	.word	0x00000000
        /*0020*/ 	.short	0x0005
        /*0022*/ 	.short	0x0024
        /*0024*/ 	.byte	0x00, 0xf0, 0x11, 0x00


	//----- nvinfo : EIATTR_KPARAM_INFO
	.align		4
.L_217:
        /*0028*/ 	.byte	0x04, 0x17
        /*002a*/ 	.short	(.L_219 - .L_218)
.L_218:
        /*002c*/ 	.word	0x00000000
        /*0030*/ 	.short	0x0004
        /*0032*/ 	.short	0x0020
        /*0034*/ 	.byte	0x00, 0xf0, 0x11, 0x00


	//----- nvinfo : EIATTR_KPARAM_INFO
	.align		4
.L_219:
        /*0038*/ 	.byte	0x04, 0x17
        /*003a*/ 	.short	(.L_221 - .L_220)
.L_220:
        /*003c*/ 	.word	0x00000000
        /*0040*/ 	.short	0x0003
        /*0042*/ 	.short	0x0018
        /*0044*/ 	.byte	0x00, 0xf5, 0x21, 0x00


	//----- nvinfo : EIATTR_KPARAM_INFO
	.align		4
.L_221:
        /*0048*/ 	.byte	0x04, 0x17
        /*004a*/ 	.short	(.L_223 - .L_222)
.L_222:
        /*004c*/ 	.word	0x00000000
        /*0050*/ 	.short	0x0002
        /*0052*/ 	.short	0x0010
        /*0054*/ 	.byte	0x00, 0xf5, 0x21, 0x00


	//----- nvinfo : EIATTR_KPARAM_INFO
	.align		4
.L_223:
        /*0058*/ 	.byte	0x04, 0x17
        /*005a*/ 	.short	(.L_225 - .L_224)
.L_224:
        /*005c*/ 	.word	0x00000000
        /*0060*/ 	.short	0x0001
        /*0062*/ 	.short	0x0008
        /*0064*/ 	.byte	0x00, 0xf5, 0x21, 0x00


	//----- nvinfo : EIATTR_KPARAM_INFO
	.align		4
.L_225:
        /*0068*/ 	.byte	0x04, 0x17
        /*006a*/ 	.short	(.L_227 - .L_226)
.L_226:
        /*006c*/ 	.word	0x00000000
        /*0070*/ 	.short	0x0000
        /*0072*/ 	.short	0x0000
        /*0074*/ 	.byte	0x00, 0xf5, 0x21, 0x00


	//----- nvinfo : EIATTR_SPARSE_MMA_MASK
	.align		4
.L_227:
        /*0078*/ 	.byte	0x03, 0x50
        /*007a*/ 	.short	0x0000


	//----- nvinfo : EIATTR_MAXREG_COUNT
	.align		4
        /*007c*/ 	.byte	0x03, 0x1b
        /*007e*/ 	.short	0x00ff


	//----- nvinfo : EIATTR_MERCURY_ISA_VERSION
	.align		4
        /*0080*/ 	.byte	0x03, 0x5f
        /*0082*/ 	.short	0x0101


	//----- nvinfo : EIATTR_VRC_CTA_INIT_COUNT
	.align		4
        /*0084*/ 	.byte	0x02, 0x4a
	.zero		1
	.zero		1


	//----- nvinfo : EIATTR_EXIT_INSTR_OFFSETS
	.align		4
        /*0088*/ 	.byte	0x04, 0x1c
        /*008a*/ 	.short	(.L_229 - .L_228)


	//   ....[0]....
.L_228:
        /*008c*/ 	.word	0x00000040


	//   ....[1]....
        /*0090*/ 	.word	0x00000090


	//   ....[2]....
        /*0094*/ 	.word	0x000003a0


	//   ....[3]....
        /*0098*/ 	.word	0x00000580


	//----- nvinfo : EIATTR_CRS_STACK_SIZE
	.align		4
.L_229:
        /*009c*/ 	.byte	0x04, 0x1e
        /*009e*/ 	.short	(.L_231 - .L_230)
.L_230:
        /*00a0*/ 	.word	0x00000000


	//----- nvinfo : EIATTR_CBANK_PARAM_SIZE
	.align		4
.L_231:
        /*00a4*/ 	.byte	0x03, 0x19
        /*00a6*/ 	.short	0x002c


	//----- nvinfo : EIATTR_PARAM_CBANK
	.align		4
        /*00a8*/ 	.byte	0x04, 0x0a
        /*00aa*/ 	.short	(.L_233 - .L_232)
	.align		4
.L_232:
        /*00ac*/ 	.word	index@(.nv.constant0._Z15diag_vector_mulPfS_S_S_iii)
        /*00b0*/ 	.short	0x0380
        /*00b2*/ 	.short	0x002c


	//----- nvinfo : EIATTR_SW_WAR
	.align		4
.L_233:
        /*00b4*/ 	.byte	0x04, 0x36
        /*00b6*/ 	.short	(.L_235 - .L_234)
.L_234:
        /*00b8*/ 	.word	0x00000008
.L_235:


//--------------------- .nv.info._Z15csr_diag_matmulPfPiS0_S_S_S_iiiii --------------------------
	.section	.nv.info._Z15csr_diag_matmulPfPiS0_S_S_S_iiiii,"",@"SHT_CUDA_INFO"
	.sectionflags	@""
	.align	4


	//----- nvinfo : EIATTR_CUDA_API_VERSION
	.align		4
        /*0000*/ 	.byte	0x04, 0x37
        /*0002*/ 	.short	(.L_237 - .L_236)
.L_236:
        /*0004*/ 	.word	0x00000082


	//----- nvinfo : EIATTR_KPARAM_INFO
	.align		4
.L_237:
        /*0008*/ 	.byte	0x04, 0x17
        /*000a*/ 	.short	(.L_239 - .L_238)
.L_238:
        /*000c*/ 	.word	0x00000000
        /*0010*/ 	.short	0x000a
        /*0012*/ 	.short	0x0040
        /*0014*/ 	.byte	0x00, 0xf0, 0x11, 0x00


	//----- nvinfo : EIATTR_KPARAM_INFO
	.align		4
.L_239:
        /*0018*/ 	.byte	0x04, 0x17
        /*001a*/ 	.short	(.L_241 - .L_240)
.L_240:
        /*001c*/ 	.word	0x00000000
        /*0020*/ 	.short	0x0009
        /*0022*/ 	.short	0x003c
        /*0024*/ 	.byte	0x00, 0xf0, 0x11, 0x00


	//----- nvinfo : EIATTR_KPARAM_INFO
	.align		4
.L_241:
        /*0028*/ 	.byte	0x04, 0x17
        /*002a*/ 	.short	(.L_243 - .L_242)
.L_242:
        /*002c*/ 	.word	0x00000000
        /*0030*/ 	.short	0x0008
        /*0032*/ 	.short	0x0038
        /*0034*/ 	.byte	0x00, 0xf0, 0x11, 0x00


	//----- nvinfo : EIATTR_KPARAM_INFO
	.align		4
.L_243:
        /*0038*/ 	.byte	0x04, 0x17
        /*003a*/ 	.short	(.L_245 - .L_244)
.L_244:
        /*003c*/ 	.word	0x00000000
        /*0040*/ 	.short	0x0007
        /*0042*/ 	.short	0x0034
        /*0044*/ 	.byte	0x00, 0xf0, 0x11, 0x00


	//----- nvinfo : EIATTR_KPARAM_INFO
	.align		4
.L_245:
        /*0048*/ 	.byte	0x04, 0x17
        /*004a*/ 	.short	(.L_247 - .L_246)
.L_246:
        /*004c*/ 	.word	0x00000000
        /*0050*/ 	.short	0x0006
        /*0052*/ 	.short	0x0030
        /*0054*/ 	.byte	0x00, 0xf0, 0x11, 0x00


	//----- nvinfo : EIATTR_KPARAM_INFO
	.align		4
.L_247:
        /*0058*/ 	.byte	0x04, 0x17
        /*005a*/ 	.short	(.L_249 - .L_248)
.L_248:
        /*005c*/ 	.word	0x00000000
        /*0060*/ 	.short	0x0005
        /*0062*/ 	.short	0x0028
        /*0064*/ 	.byte	0x00, 0xf5, 0x21, 0x00


	//----- nvinfo : EIATTR_KPARAM_INFO
	.align		4
.L_249:
        /*0068*/ 	.byte	0x04, 0x17
        /*006a*/ 	.short	(.L_251 - .L_250)
.L_250:
        /*006c*/ 	.word	0x00000000
        /*0070*/ 	.short	0x0004
        /*0072*/ 	.short	0x0020
        /*0074*/ 	.byte	0x00, 0xf5, 0x21, 0x00


	//----- nvinfo : EIATTR_KPARAM_INFO
	.align		4
.L_251:
        /*0078*/ 	.byte	0x04, 0x17
        /*007a*/ 	.short	(.L_253 - .L_252)
.L_252:
        /*007c*/ 	.word	0x00000000
        /*0080*/ 	.short	0x0003
        /*0082*/ 	.short	0x0018
        /*0084*/ 	.byte	0x00, 0xf5, 0x21, 0x00


	//----- nvinfo : EIATTR_KPARAM_INFO
	.align		4
.L_253:
        /*0088*/ 	.byte	0x04, 0x17
        /*008a*/ 	.short	(.L_255 - .L_254)
.L_254:
        /*008c*/ 	.word	0x00000000
        /*0090*/ 	.short	0x0002
        /*0092*/ 	.short	0x0010
        /*0094*/ 	.byte	0x00, 0xf5, 0x21, 0x00


	//----- nvinfo : EIATTR_KPARAM_INFO
	.align		4
.L_255:
        /*0098*/ 	.byte	0x04, 0x17
        /*009a*/ 	.short	(.L_257 - .L_256)
.L_256:
        /*009c*/ 	.word	0x00000000
        /*00a0*/ 	.short	0x0001
        /*00a2*/ 	.short	0x0008
        /*00a4*/ 	.byte	0x00, 0xf5, 0x21, 0x00


	//----- nvinfo : EIATTR_KPARAM_INFO
	.align		4
.L_257:
        /*00a8*/ 	.byte	0x04, 0x17
        /*00aa*/ 	.short	(.L_259 - .L_258)
.L_258:
        /*00ac*/ 	.word	0x00000000
        /*00b0*/ 	.short	0x0000
        /*00b2*/ 	.short	0x0000
        /*00b4*/ 	.byte	0x00, 0xf5, 0x21, 0x00


	//----- nvinfo : EIATTR_SPARSE_MMA_MASK
	.align		4
.L_259:
        /*00b8*/ 	.byte	0x03, 0x50
        /*00ba*/ 	.short	0x0000


	//----- nvinfo : EIATTR_MAXREG_COUNT
	.align		4
        /*00bc*/ 	.byte	0x03, 0x1b
        /*00be*/ 	.short	0x00ff


	//----- nvinfo : EIATTR_MERCURY_ISA_VERSION
	.align		4
        /*00c0*/ 	.byte	0x03, 0x5f
        /*00c2*/ 	.short	0x0101


	//----- nvinfo : EIATTR_VRC_CTA_INIT_COUNT
	.align		4
        /*00c4*/ 	.byte	0x02, 0x4a
	.zero		1
	.zero		1


	//----- nvinfo : EIATTR_EXIT_INSTR_OFFSETS
	.align		4
        /*00c8*/ 	.byte	0x04, 0x1c
        /*00ca*/ 	.short	(.L_261 - .L_260)


	//   ....[0]....
.L_260:
        /*00cc*/ 	.word	0x00000040


	//   ....[1]....
        /*00d0*/ 	.word	0x000000d0


	//   ....[2]....
        /*00d4*/ 	.word	0x00000390


	//   ....[3]....
        /*00d8*/ 	.word	0x00000560


	//   ....[4]....
        /*00dc*/ 	.word	0x00000630


	//----- nvinfo : EIATTR_CRS_STACK_SIZE
	.align		4
.L_261:
        /*00e0*/ 	.byte	0x04, 0x1e
        /*00e2*/ 	.short	(.L_263 - .L_262)
.L_262:
        /*00e4*/ 	.word	0x00000000


	//----- nvinfo : EIATTR_CBANK_PARAM_SIZE
	.align		4
.L_263:
        /*00e8*/ 	.byte	0x03, 0x19
        /*00ea*/ 	.short	0x0044


	//----- nvinfo : EIATTR_PARAM_CBANK
	.align		4
        /*00ec*/ 	.byte	0x04, 0x0a
        /*00ee*/ 	.short	(.L_265 - .L_264)
	.align		4
.L_264:
        /*00f0*/ 	.word	index@(.nv.constant0._Z15csr_diag_matmulPfPiS0_S_S_S_iiiii)
        /*00f4*/ 	.short	0x0380
        /*00f6*/ 	.short	0x0044


	//----- nvinfo : EIATTR_SW_WAR
	.align		4
.L_265:
        /*00f8*/ 	.byte	0x04, 0x36
        /*00fa*/ 	.short	(.L_267 - .L_266)
.L_266:
        /*00fc*/ 	.word	0x00000008
.L_267:


//--------------------- .nv.info._Z10csr_mul_AvPfPiS0_S_S_iiii --------------------------
	.section	.nv.info._Z10csr_mul_AvPfPiS0_S_S_iiii,"",@"SHT_CUDA_INFO"
	.sectionflags	@""
	.align	4


	//----- nvinfo : EIATTR_CUDA_API_VERSION
	.align		4
        /*0000*/ 	.byte	0x04, 0x37
        /*0002*/ 	.short	(.L_269 - .L_268)
.L_268:
        /*0004*/ 	.word	0x00000082


	//----- nvinfo : EIATTR_KPARAM_INFO
	.align		4
.L_269:
        /*0008*/ 	.byte	0x04, 0x17
        /*000a*/ 	.short	(.L_271 - .L_270)
.L_270:
        /*000c*/ 	.word	0x00000000
        /*0010*/ 	.short	0x0008
        /*0012*/ 	.short	0x0034
        /*0014*/ 	.byte	0x00, 0xf0, 0x11, 0x00


	//----- nvinfo : EIATTR_KPARAM_INFO
	.align		4
.L_271:
        /*0018*/ 	.byte	0x04, 0x17
        /*001a*/ 	.short	(.L_273 - .L_272)
.L_272:
        /*001c*/ 	.word	0x00000000
        /*0020*/ 	.short	0x0007
        /*0022*/ 	.short	0x0030
        /*0024*/ 	.byte	0x00, 0xf0, 0x11, 0x00


	//----- nvinfo : EIATTR_KPARAM_INFO
	.align		4
.L_273:
        /*0028*/ 	.byte	0x04, 0x17
        /*002a*/ 	.short	(.L_275 - .L_274)
.L_274:
        /*002c*/ 	.word	0x00000000
        /*0030*/ 	.short	0x0006
        /*0032*/ 	.short	0x002c
        /*0034*/ 	.byte	0x00, 0xf0, 0x11, 0x00


	//----- nvinfo : EIATTR_KPARAM_INFO
	.align		4
.L_275:
        /*0038*/ 	.byte	0x04, 0x17
        /*003a*/ 	.short	(.L_277 - .L_276)
.L_276:
        /*003c*/ 	.word	0x00000000
        /*0040*/ 	.short	0x0005
        /*0042*/ 	.short	0x0028
        /*0044*/ 	.byte	0x00, 0xf0, 0x11, 0x00


	//----- nvinfo : EIATTR_KPARAM_INFO
	.align		4
.L_277:
        /*0048*/ 	.byte	0x04, 0x17
        /*004a*/ 	.short	(.L_279 - .L_278)
.L_278:
        /*004c*/ 	.word	0x00000000
        /*0050*/ 	.short	0x0004
        /*0052*/ 	.short	0x0020
        /*0054*/ 	.byte	0x00, 0xf5, 0x21, 0x00


	//----- nvinfo : EIATTR_KPARAM_INFO
	.align		4
.L_279:
        /*0058*/ 	.byte	0x04, 0x17
        /*005a*/ 	.short	(.L_281 - .L_280)
.L_280:
        /*005c*/ 	.word	0x00000000
        /*0060*/ 	.short	0x0003
        /*0062*/ 	.short	0x0018
        /*0064*/ 	.byte	0x00, 0xf5, 0x21, 0x00


	//----- nvinfo : EIATTR_KPARAM_INFO
	.align		4
.L_281:
        /*0068*/ 	.byte	0x04, 0x17
        /*006a*/ 	.short	(.L_283 - .L_282)
.L_282:
        /*006c*/ 	.word	0x00000000
        /*0070*/ 	.short	0x0002
        /*0072*/ 	.short	0x0010
        /*0074*/ 	.byte	0x00, 0xf5, 0x21, 0x00


	//----- nvinfo : EIATTR_KPARAM_INFO
	.align		4
.L_283:
        /*0078*/ 	.byte	0x04, 0x17
        /*007a*/ 	.short	(.L_285 - .L_284)
.L_284:
        /*007c*/ 	.word	0x00000000
        /*0080*/ 	.short	0x0001
        /*0082*/ 	.short	0x0008
        /*0084*/ 	.byte	0x00, 0xf5, 0x21, 0x00


	//----- nvinfo : EIATTR_KPARAM_INFO
	.align		4
.L_285:
        /*0088*/ 	.byte	0x04, 0x17
        /*008a*/ 	.short	(.L_287 - .L_286)
.L_286:
        /*008c*/ 	.word	0x00000000
        /*0090*/ 	.short	0x0000
        /*0092*/ 	.short	0x0000
        /*0094*/ 	.byte	0x00, 0xf5, 0x21, 0x00


	//----- nvinfo : EIATTR_SPARSE_MMA_MASK
	.align		4
.L_287:
        /*0098*/ 	.byte	0x03, 0x50
        /*009a*/ 	.short	0x0000


	//----- nvinfo : EIATTR_MAXREG_COUNT
	.align		4
        /*009c*/ 	.byte	0x03, 0x1b
        /*009e*/ 	.short	0x00ff


	//----- nvinfo : EIATTR_MERCURY_ISA_VERSION
	.align		4
        /*00a0*/ 	.byte	0x03, 0x5f
        /*00a2*/ 	.short	0x0101


	//----- nvinfo : EIATTR_VRC_CTA_INIT_COUNT
	.align		4
        /*00a4*/ 	.byte	0x02, 0x4a
	.zero		1
	.zero		1


	//----- nvinfo : EIATTR_EXIT_INSTR_OFFSETS
	.align		4
        /*00a8*/ 	.byte	0x04, 0x1c
        /*00aa*/ 	.short	(.L_289 - .L_288)


	//   ....[0]....
.L_288:
        /*00ac*/ 	.word	0x00000040


	//   ....[1]....
        /*00b0*/ 	.word	0x000000a0


	//   ....[2]....
        /*00b4*/ 	.word	0x00000da0


	//----- nvinfo : EIATTR_CRS_STACK_SIZE
	.align		4
.L_289:
        /*00b8*/ 	.byte	0x04, 0x1e
        /*00ba*/ 	.short	(.L_291 - .L_290)
.L_290:
        /*00bc*/ 	.word	0x00000000


	//----- nvinfo : EIATTR_CBANK_PARAM_SIZE
	.align		4
.L_291:
        /*00c0*/ 	.byte	0x03, 0x19
        /*00c2*/ 	.short	0x0038


	//----- nvinfo : EIATTR_PARAM_CBANK
	.align		4
        /*00c4*/ 	.byte	0x04, 0x0a
        /*00c6*/ 	.short	(.L_293 - .L_292)
	.align		4
.L_292:
        /*00c8*/ 	.word	index@(.nv.constant0._Z10csr_mul_AvPfPiS0_S_S_iiii)
        /*00cc*/ 	.short	0x0380
        /*00ce*/ 	.short	0x0038


	//----- nvinfo : EIATTR_SW_WAR
	.align		4
.L_293:
        /*00d0*/ 	.byte	0x04, 0x36
        /*00d2*/ 	.short	(.L_295 - .L_294)
.L_294:
        /*00d4*/ 	.word	0x00000008
.L_295:


//--------------------- .nv.info._Z3dotPfS_S_ii   --------------------------
	.section	.nv.info._Z3dotPfS_S_ii,"",@"SHT_CUDA_INFO"
	.sectionflags	@""
	.align	4


	//----- nvinfo : EIATTR_CUDA_API_VERSION
	.align		4
        /*0000*/ 	.byte	0x04, 0x37
        /*0002*/ 	.short	(.L_297 - .L_296)
.L_296:
        /*0004*/ 	.word	0x00000082


	//----- nvinfo : EIATTR_KPARAM_INFO
	.align		4
.L_297:
        /*0008*/ 	.byte	0x04, 0x17
        /*000a*/ 	.short	(.L_299 - .L_298)
.L_298:
        /*000c*/ 	.word	0x00000000
        /*0010*/ 	.short	0x0004
        /*0012*/ 	.short	0x001c
        /*0014*/ 	.byte	0x00, 0xf0, 0x11, 0x00


	//----- nvinfo : EIATTR_KPARAM_INFO
	.align		4
.L_299:
        /*0018*/ 	.byte	0x04, 0x17
        /*001a*/ 	.short	(.L_301 - .L_300)
.L_300:
        /*001c*/ 	.word	0x00000000
        /*0020*/ 	.short	0x0003
        /*0022*/ 	.short	0x0018
        /*0024*/ 	.byte	0x00, 0xf0, 0x11, 0x00


	//----- nvinfo : EIATTR_KPARAM_INFO
	.align		4
.L_301:
        /*0028*/ 	.byte	0x04, 0x17
        /*002a*/ 	.short	(.L_303 - .L_302)
.L_302:
        /*002c*/ 	.word	0x00000000
        /*0030*/ 	.short	0x0002
        /*0032*/ 	.short	0x0010
        /*0034*/ 	.byte	0x00, 0xf5, 0x21, 0x00


	//----- nvinfo : EIATTR_KPARAM_INFO
	.align		4
.L_303:
        /*0038*/ 	.byte	0x04, 0x17
        /*003a*/ 	.short	(.L_305 - .L_304)
.L_304:
        /*003c*/ 	.word	0x00000000
        /*0040*/ 	.short	0x0001
        /*0042*/ 	.short	0x0008
        /*0044*/ 	.byte	0x00, 0xf5, 0x21, 0x00


	//----- nvinfo : EIATTR_KPARAM_INFO
	.align		4
.L_305:
        /*0048*/ 	.byte	0x04, 0x17
        /*004a*/ 	.short	(.L_307 - .L_306)
.L_306:
        /*004c*/ 	.word	0x00000000
        /*0050*/ 	.short	0x0000
        /*0052*/ 	.short	0x0000
        /*0054*/ 	.byte	0x00, 0xf5, 0x21, 0x00


	//----- nvinfo : EIATTR_SPARSE_MMA_MASK
	.align		4
.L_307:
        /*0058*/ 	.byte	0x03, 0x50
        /*005a*/ 	.short	0x0000


	//----- nvinfo : EIATTR_MAXREG_COUNT
	.align		4
        /*005c*/ 	.byte	0x03, 0x1b
        /*005e*/ 	.short	0x00ff


	//----- nvinfo : EIATTR_NUM_BARRIERS
	.align		4
        /*0060*/ 	.byte	0x02, 0x4c
        /*0062*/ 	.byte	0x01
	.zero		1


	//----- nvinfo : EIATTR_MERCURY_ISA_VERSION
	.align		4
        /*0064*/ 	.byte	0x03, 0x5f
        /*0066*/ 	.short	0x0101


	//----- nvinfo : EIATTR_VRC_CTA_INIT_COUNT
	.align		4
        /*0068*/ 	.byte	0x02, 0x4a
	.zero		1
	.zero		1


	//----- nvinfo : EIATTR_EXIT_INSTR_OFFSETS
	.align		4
        /*006c*/ 	.byte	0x04, 0x1c
        /*006e*/ 	.short	(.L_309 - .L_308)


	//   ....[0]....
.L_308:
        /*0070*/ 	.word	0x000000a0


	//   ....[1]....
        /*0074*/ 	.word	0x000002c0


	//   ....[2]....
        /*0078*/ 	.word	0x000010e0


	//----- nvinfo : EIATTR_CRS_STACK_SIZE
	.align		4
.L_309:
        /*007c*/ 	.byte	0x04, 0x1e
        /*007e*/ 	.short	(.L_311 - .L_310)
.L_310:
        /*0080*/ 	.word	0x00000000


	//----- nvinfo : EIATTR_CBANK_PARAM_SIZE
	.align		4
.L_311:
        /*0084*/ 	.byte	0x03, 0x19
        /*0086*/ 	.short	0x0020


	//----- nvinfo : EIATTR_PARAM_CBANK
	.align		4
        /*0088*/ 	.byte	0x04, 0x0a
        /*008a*/ 	.short	(.L_313 - .L_312)
	.align		4
.L_312:
        /*008c*/ 	.word	index@(.nv.constant0._Z3dotPfS_S_ii)
        /*0090*/ 	.short	0x0380
        /*0092*/ 	.short	0x0020


	//----- nvinfo : EIATTR_SW_WAR
	.align		4
.L_313:
        /*0094*/ 	.byte	0x04, 0x36
        /*0096*/ 	.short	(.L_315 - .L_314)
.L_314:
        /*0098*/ 	.word	0x00000008
.L_315:


//--------------------- .nv.callgraph             --------------------------
	.section	.nv.callgraph,"",@"SHT_CUDA_CALLGRAPH"
	.align	4
	.sectionentsize	8
	.align		4
        /*0000*/ 	.word	0x00000000
	.align		4
        /*0004*/ 	.word	0xffffffff
	.align		4
        /*0008*/ 	.word	0x00000000
	.align		4
        /*000c*/ 	.word	0xfffffffe
	.align		4
        /*0010*/ 	.word	0x00000000
	.align		4
        /*0014*/ 	.word	0xfffffffd
	.align		4
        /*0018*/ 	.word	0x00000000
	.align		4
        /*001c*/ 	.word	0xfffffffc


//--------------------- .text._Z4ADAtPfPiS0_S_S0_S0_S_S_iiiii --------------------------
	.section	.text._Z4ADAtPfPiS0_S_S0_S0_S_S_iiiii,"ax",@progbits
	.align	128
        .global         _Z4ADAtPfPiS0_S_S0_S0_S_S_iiiii
        .type           _Z4ADAtPfPiS0_S_S0_S0_S_S_iiiii,@function
        .size           _Z4ADAtPfPiS0_S_S0_S0_S_S_iiiii,(.L_x_179 - _Z4ADAtPfPiS0_S_S0_S0_S_S_iiiii)
        .other          _Z4ADAtPfPiS0_S_S0_S0_S_S_iiiii,@"STO_CUDA_ENTRY STV_DEFAULT"
_Z4ADAtPfPiS0_S_S0_S0_S_S_iiiii:
.text._Z4ADAtPfPiS0_S_S0_S0_S_S_iiiii:
[----:B------:R-:W-:Y:S08]  /*0000*/  LDC R1, c[0x0][0x37c] ;  /* 0x0000df00ff017b82 */ /* 0x000ff00000000800 */
[----:B------:R-:W0:Y:S01]  /*0010*/  S2UR UR5, SR_CTAID.X ;  /* 0x00000000000579c3 */ /* 0x000e220000002500 */
[----:B------:R-:W1:Y:S01]  /*0020*/  LDCU UR4, c[0x0][0x3d0] ;  /* 0x00007a00ff0477ac */ /* 0x000e620008000800 */
[----:B0-----:R-:W-:-:S05]  /*0030*/  IMAD.U32 R6, RZ, RZ, UR5 ;  /* 0x00000005ff067e24 */ /* 0x001fca000f8e00ff */
[----:B-1----:R-:W-:-:S13]  /*0040*/  ISETP.GE.U32.AND P0, PT, R6, UR4, PT ;  /* 0x0000000406007c0c */ /* 0x002fda000bf06070 */
[----:B------:R-:W-:Y:S05]  /*0050*/  @P0 EXIT ;  /* 0x000000000000094d */ /* 0x000fea0003800000 */
[----:B------:R-:W0:Y:S01]  /*0060*/  S2R R27, SR_TID.X ;  /* 0x00000000001b7919 */ /* 0x000e220000002100 */
[----:B------:R-:W0:Y:S02]  /*0070*/  LDCU.64 UR8, c[0x0][0x3c0] ;  /* 0x00007800ff0877ac */ /* 0x000e240008000a00 */
[----:B0-----:R-:W-:-:S13]  /*0080*/  ISETP.GE.AND P0, PT, R27, UR8, PT ;  /* 0x000000081b007c0c */ /* 0x001fda000bf06270 */
[----:B------:R-:W-:Y:S05]  /*0090*/  @P0 EXIT ;  /* 0x000000000000094d */ /* 0x000fea0003800000 */
[----:B------:R-:W0:Y:S01]  /*00a0*/  LDCU.64 UR6, c[0x0][0x390] ;  /* 0x00007200ff0677ac */ /* 0x000e220008000a00 */
[----:B------:R-:W-:Y:S01]  /*00b0*/  IMAD R28, R6, UR9, RZ ;  /* 0x00000009061c7c24 */ /* 0x000fe2000f8e02ff */
[----:B------:R-:W1:Y:S01]  /*00c0*/  LDCU.64 UR4, c[0x0][0x380] ;  /* 0x00007000ff0477ac */ /* 0x000e620008000a00 */
[----:B------:R-:W2:Y:S01]  /*00d0*/  LDCU.64 UR10, c[0x0][0x358] ;  /* 0x00006b00ff0a77ac */ /* 0x000ea20008000a00 */
[----:B0-----:R-:W-:Y:S02]  /*00e0*/  UIADD3 UR6, UP0, UPT, UR6, 0x8, URZ ;  /* 0x0000000806067890 */ /* 0x001fe4000ff1e0ff */
[----:B-1----:R-:W-:Y:S02]  /*00f0*/  UIADD3 UR4, UP1, UPT, UR4, 0x8, URZ ;  /* 0x0000000804047890 */ /* 0x002fe4000ff3e0ff */
[----:B------:R-:W-:Y:S02]  /*0100*/  UIADD3.X UR7, UPT, UPT, URZ, UR7, URZ, UP0, !UPT ;  /* 0x00000007ff077290 */ /* 0x000fe400087fe4ff */
[----:B--2---:R-:W-:-:S12]  /*0110*/  UIADD3.X UR5, UPT, UPT, URZ, UR5, URZ, UP1, !UPT ;  /* 0x00000005ff057290 */ /* 0x004fd80008ffe4ff */
.L_x_40:
[----:B------:R-:W0:Y:S01]  /*0120*/  LDCU UR12, c[0x0][0x3c0] ;  /* 0x00007800ff0c77ac */ /* 0x000e220008000800 */
[----:B------:R-:W-:Y:S01]  /*0130*/  SHF.R.S32.HI R26, RZ, 0x1f, R27 ;  /* 0x0000001fff1a7819 */ /* 0x000fe2000001141b */
[----:B------:R-:W1:Y:S01]  /*0140*/  LDCU.64 UR8, c[0x0][0x3a0] ;  /* 0x00007400ff0877ac */ /* 0x000e620008000a00 */
[----:B0-----:R-:W-:-:S05]  /*0150*/  IMAD R0, R6, UR12, R6 ;  /* 0x0000000c06007c24 */ /* 0x001fca000f8e0206 */
[----:B------:R-:W-:-:S04]  /*0160*/  IADD3 R2, P0, PT, R0, R27, RZ ;  /* 0x0000001b00027210 */ /* 0x000fc80007f1e0ff */
[----:B------:R-:W-:Y:S02]  /*0170*/  LEA.HI.X.SX32 R3, R0, R26, 0x1, P0 ;  /* 0x0000001a00037211 */ /* 0x000fe400000f0eff */
[----:B-1----:R-:W-:-:S04]  /*0180*/  LEA R4, P0, R2, UR8, 0x2 ;  /* 0x0000000802047c11 */ /* 0x002fc8000f8010ff */
[----:B------:R-:W-:-:S05]  /*0190*/  LEA.HI.X R5, R2, UR9, R3, 0x2, P0 ;  /* 0x0000000902057c11 */ /* 0x000fca00080f1403 */
[----:B------:R-:W2:Y:S04]  /*01a0*/  LDG.E R25, desc[UR10][R4.64] ;  /* 0x0000000a04197981 */ /* 0x000ea8000c1e1900 */
[----:B------:R-:W2:Y:S01]  /*01b0*/  LDG.E R0, desc[UR10][R4.64+0x4] ;  /* 0x0000040a04007981 */ /* 0x000ea2000c1e1900 */
[----:B------:R-:W-:Y:S01]  /*01c0*/  BSSY.RECONVERGENT B4, `(.L_x_0) ;  /* 0x0000129000047945 */ /* 0x000fe20003800200 */
[----:B--2---:R-:W-:-:S13]  /*01d0*/  ISETP.GE.AND P0, PT, R25, R0, PT ;  /* 0x000000001900720c */ /* 0x004fda0003f06270 */
[----:B------:R-:W-:Y:S05]  /*01e0*/  @P0 BRA `(.L_x_1) ;  /* 0x0000001000980947 */ /* 0x000fea0003800000 */
[----:B------:R-:W-:-:S07]  /*01f0*/  VIADD R25, R25, 0xffffffff ;  /* 0xffffffff19197836 */ /* 0x000fce0000000000 */
.L_x_39:
[----:B------:R-:W0:Y:S02]  /*0200*/  LDCU.64 UR8, c[0x0][0x388] ;  /* 0x00007100ff0877ac */ /* 0x000e240008000a00 */
[C---:B0-----:R-:W-:Y:S01]  /*0210*/  LEA R2, P0, R27.reuse, UR8, 0x2 ;  /* 0x000000081b027c11 */ /* 0x041fe2000f8010ff */
[----:B------:R-:W0:Y:S03]  /*0220*/  LDCU UR8, c[0x0][0x3cc] ;  /* 0x00007980ff0877ac */ /* 0x000e260008000800 */
[----:B------:R-:W-:-:S05]  /*0230*/  LEA.HI.X R3, R27, UR9, R26, 0x2, P0 ;  /* 0x000000091b037c11 */ /* 0x000fca00080f141a */
[----:B------:R-:W2:Y:S04]  /*0240*/  LDG.E R19, desc[UR10][R2.64] ;  /* 0x0000000a02137981 */ /* 0x000ea8000c1e1900 */
[----:B------:R-:W2:Y:S01]  /*0250*/  LDG.E R20, desc[UR10][R2.64+0x4] ;  /* 0x0000040a02147981 */ /* 0x000ea2000c1e1900 */
[----:B------:R-:W-:Y:S01]  /*0260*/  BSSY.RECONVERGENT B3, `(.L_x_2) ;  /* 0x000010e000037945 */ /* 0x000fe20003800200 */
[----:B------:R-:W-:Y:S02]  /*0270*/  HFMA2 R24, -RZ, RZ, 0, 0 ;  /* 0x00000000ff187431 */ /* 0x000fe400000001ff */
[----:B0-----:R-:W-:-:S05]  /*0280*/  IMAD R0, R6, UR8, RZ ;  /* 0x0000000806007c24 */ /* 0x001fca000f8e02ff */
[----:B------:R-:W-:Y:S02]  /*0290*/  IADD3 R7, P1, PT, R0, R25, RZ ;  /* 0x0000001900077210 */ /* 0x000fe40007f3e0ff */
[----:B------:R-:W-:-:S04]  /*02a0*/  SHF.R.S32.HI R0, RZ, 0x1f, R0 ;  /* 0x0000001fff007819 */ /* 0x000fc80000011400 */
[----:B------:R-:W-:Y:S02]  /*02b0*/  LEA.HI.X.SX32 R0, R25, R0, 0x1, P1 ;  /* 0x0000000019007211 */ /* 0x000fe400008f0eff */
[----:B--2---:R-:W-:-:S13]  /*02c0*/  ISETP.GE.AND P0, PT, R19, R20, PT ;  /* 0x000000141300720c */ /* 0x004fda0003f06270 */
[----:B------:R-:W-:Y:S05]  /*02d0*/  @P0 BRA `(.L_x_3) ;  /* 0x0000001000180947 */ /* 0x000fea0003800000 */
[----:B------:R-:W0:Y:S01]  /*02e0*/  LDCU.64 UR8, c[0x0][0x3a8] ;  /* 0x00007500ff0877ac */ /* 0x000e220008000a00 */
[----:B------:R-:W1:Y:S01]  /*02f0*/  LDC.64 R2, c[0x0][0x388] ;  /* 0x0000e200ff027b82 */ /* 0x000e620000000a00 */
[----:B0-----:R-:W-:-:S04]  /*0300*/  LEA R6, P0, R7, UR8, 0x2 ;  /* 0x0000000807067c11 */ /* 0x001fc8000f8010ff */
[----:B------:R-:W-:-:S06]  /*0310*/  LEA.HI.X R7, R7, UR9, R0, 0x2, P0 ;  /* 0x0000000907077c11 */ /* 0x000fcc00080f1400 */
[----:B------:R-:W1:Y:S02]  /*0320*/  LDG.E R7, desc[UR10][R6.64] ;  /* 0x0000000a06077981 */ /* 0x000e64000c1e1900 */
[----:B-1----:R-:W-:-:S05]  /*0330*/  IMAD.WIDE R2, R7, 0x4, R2 ;  /* 0x0000000407027825 */ /* 0x002fca00078e0202 */
[----:B------:R-:W2:Y:S04]  /*0340*/  LDG.E R23, desc[UR10][R2.64+-0x4] ;  /* 0xfffffc0a02177981 */ /* 0x000ea8000c1e1900 */
[----:B------:R-:W3:Y:S01]  /*0350*/  LDG.E R22, desc[UR10][R2.64] ;  /* 0x0000000a02167981 */ /* 0x000ee2000c1e1900 */
[----:B------:R-:W-:Y:S01]  /*0360*/  VIADDMNMX R20, R20, 0xffffffff, R19, !PT ;  /* 0xffffffff14147846 */ /* 0x000fe20007800113 */
[----:B------:R-:W-:Y:S01]  /*0370*/  IMAD.MOV.U32 R24, RZ, RZ, RZ ;  /* 0x000000ffff187224 */ /* 0x000fe200078e00ff */
[----:B------:R-:W-:Y:S01]  /*0380*/  IADD3 R19, PT, PT, R19, -0x1, RZ ;  /* 0xffffffff13137810 */ /* 0x000fe20007ffe0ff */
[----:B--2---:R-:W-:Y:S01]  /*0390*/  VIADD R18, R23, 0xffffffff ;  /* 0xffffffff17127836 */ /* 0x004fe20000000000 */
[----:B---3--:R-:W-:-:S05]  /*03a0*/  VIADDMNMX R0, R22, 0xffffffff, R23, !PT ;  /* 0xffffffff16007846 */ /* 0x008fca0007800117 */
[----:B------:R-:W-:-:S04]  /*03b0*/  IMAD.IADD R21, R0, 0x1, -R23 ;  /* 0x0000000100157824 */ /* 0x000fc800078e0a17 */
[----:B------:R-:W-:-:S05]  /*03c0*/  VIADD R17, R21, 0x1 ;  /* 0x0000000115117836 */ /* 0x000fca0000000000 */
[C---:B------:R-:W-:Y:S02]  /*03d0*/  LOP3.LUT R16, R17.reuse, 0xfffffffc, RZ, 0xc0, !PT ;  /* 0xfffffffc11107812 */ /* 0x040fe400078ec0ff */
[----:B------:R-:W-:Y:S02]  /*03e0*/  LOP3.LUT R17, R17, 0x3, RZ, 0xc0, !PT ;  /* 0x0000000311117812 */ /* 0x000fe400078ec0ff */
[----:B------:R-:W-:-:S07]  /*03f0*/  IADD3 R16, PT, PT, -R16, RZ, RZ ;  /* 0x000000ff10107210 */ /* 0x000fce0007ffe1ff */
.L_x_38:
[----:B------:R-:W-:Y:S01]  /*0400*/  ISETP.GE.AND P0, PT, R23, R22, PT ;  /* 0x000000161700720c */ /* 0x000fe20003f06270 */
[----:B------:R-:W-:-:S12]  /*0410*/  BSSY.RECONVERGENT B2, `(.L_x_4) ;  /* 0x00000ef000027945 */ /* 0x000fd80003800200 */
[----:B------:R-:W-:Y:S05]  /*0420*/  @P0 BRA `(.L_x_5) ;  /* 0x0000000c00b40947 */ /* 0x000fea0003800000 */
[----:B------:R-:W0:Y:S01]  /*0430*/  LDC.64 R2, c[0x0][0x390] ;  /* 0x0000e400ff027b82 */ /* 0x000e220000000a00 */
[----:B------:R-:W1:Y:S07]  /*0440*/  LDCU.128 UR12, c[0x0][0x3b0] ;  /* 0x00007600ff0c77ac */ /* 0x000e6e0008000c00 */
[----:B------:R-:W2:Y:S01]  /*0450*/  LDC.64 R10, c[0x0][0x380] ;  /* 0x0000e000ff0a7b82 */ /* 0x000ea20000000a00 */
[----:B0-----:R-:W-:-:S05]  /*0460*/  IMAD.WIDE R2, R19, 0x4, R2 ;  /* 0x0000000413027825 */ /* 0x001fca00078e0202 */
[----:B------:R-:W3:Y:S01]  /*0470*/  LDG.E R29, desc[UR10][R2.64] ;  /* 0x0000000a021d7981 */ /* 0x000ee2000c1e1900 */
[----:B------:R-:W-:Y:S01]  /*0480*/  BSSY.RECONVERGENT B1, `(.L_x_6) ;  /* 0x0000087000017945 */ /* 0x000fe20003800200 */
[----:B------:R-:W-:Y:S02]  /*0490*/  IMAD.MOV.U32 R14, RZ, RZ, R18 ;  /* 0x000000ffff0e7224 */ /* 0x000fe400078e0012 */
[----:B--2---:R-:W-:Y:S01]  /*04a0*/  IMAD.WIDE R10, R19, 0x4, R10 ;  /* 0x00000004130a7825 */ /* 0x004fe200078e020a */
[----:B---3--:R-:W-:Y:S02]  /*04b0*/  SHF.R.S32.HI R7, RZ, 0x1f, R29 ;  /* 0x0000001fff077819 */ /* 0x008fe4000001141d */
[----:B------:R-:W-:-:S04]  /*04c0*/  IADD3 R0, P0, PT, R28, R29, RZ ;  /* 0x0000001d1c007210 */ /* 0x000fc80007f1e0ff */
[----:B------:R-:W-:Y:S01]  /*04d0*/  LEA.HI.X.SX32 R7, R28, R7, 0x1, P0 ;  /* 0x000000071c077211 */ /* 0x000fe200000f0eff */
[C---:B------:R-:W-:Y:S01]  /*04e0*/  IMAD.SHL.U32 R8, R0.reuse, 0x4, RZ ;  /* 0x0000000400087824 */ /* 0x040fe200078e00ff */
[----:B------:R-:W-:Y:S02]  /*04f0*/  ISETP.GE.U32.AND P0, PT, R21, 0x3, PT ;  /* 0x000000031500780c */ /* 0x000fe40003f06070 */
[----:B------:R-:W-:Y:S02]  /*0500*/  SHF.L.U64.HI R0, R0, 0x2, R7 ;  /* 0x0000000200007819 */ /* 0x000fe40000010207 */
[C---:B-1----:R-:W-:Y:S02]  /*0510*/  IADD3 R6, P1, PT, R8.reuse, UR14, RZ ;  /* 0x0000000e08067c10 */ /* 0x042fe4000ff3e0ff */
[----:B------:R-:W-:Y:S02]  /*0520*/  IADD3 R8, P2, PT, R8, UR12, RZ ;  /* 0x0000000c08087c10 */ /* 0x000fe4000ff5e0ff */
[----:B------:R-:W-:-:S02]  /*0530*/  IADD3.X R7, PT, PT, R0, UR15, RZ, P1, !PT ;  /* 0x0000000f00077c10 */ /* 0x000fc40008ffe4ff */
[----:B------:R-:W-:-:S03]  /*0540*/  IADD3.X R9, PT, PT, R0, UR13, RZ, P2, !PT ;  /* 0x0000000d00097c10 */ /* 0x000fc600097fe4ff */
[----:B------:R-:W-:Y:S06]  /*0550*/  @!P0 BRA `(.L_x_7) ;  /* 0x0000000400e48947 */ /* 0x000fec0003800000 */
[----:B------:R-:W-:Y:S01]  /*0560*/  BSSY.RECONVERGENT B0, `(.L_x_8) ;  /* 0x0000077000007945 */ /* 0x000fe20003800200 */
[----:B------:R-:W-:Y:S01]  /*0570*/  MOV R32, R16 ;  /* 0x0000001000207202 */ /* 0x000fe20000000f00 */
[----:B------:R-:W-:Y:S02]  /*0580*/  IMAD.MOV.U32 R30, RZ, RZ, R23 ;  /* 0x000000ffff1e7224 */ /* 0x000fe400078e0017 */
[----:B------:R-:W-:-:S07]  /*0590*/  IMAD.MOV.U32 R31, RZ, RZ, R18 ;  /* 0x000000ffff1f7224 */ /* 0x000fce00078e0012 */
.L_x_25:
[----:B------:R-:W-:Y:S01]  /*05a0*/  MOV R12, UR6 ;  /* 0x00000006000c7c02 */ /* 0x000fe20008000f00 */
[----:B------:R-:W-:-:S04]  /*05b0*/  IMAD.U32 R13, RZ, RZ, UR7 ;  /* 0x00000007ff0d7e24 */ /* 0x000fc8000f8e00ff */
[----:B------:R-:W-:-:S05]  /*05c0*/  IMAD.WIDE R12, R31, 0x4, R12 ;  /* 0x000000041f0c7825 */ /* 0x000fca00078e020c */
[----:B------:R-:W2:Y:S01]  /*05d0*/  LDG.E R0, desc[UR10][R12.64+-0x8] ;  /* 0xfffff80a0c007981 */ /* 0x000ea2000c1e1900 */
[----:B------:R-:W-:Y:S01]  /*05e0*/  VIADD R32, R32, 0x4 ;  /* 0x0000000420207836 */ /* 0x000fe20000000000 */
[----:B------:R-:W-:Y:S01]  /*05f0*/  MOV R14, UR4 ;  /* 0x00000004000e7c02 */ /* 0x000fe20008000f00 */
[----:B------:R-:W-:Y:S01]  /*0600*/  IMAD.U32 R15, RZ, RZ, UR5 ;  /* 0x00000005ff0f7e24 */ /* 0x000fe2000f8e00ff */
[----:B------:R-:W-:Y:S02]  /*0610*/  BSSY.RECONVERGENT B7, `(.L_x_9) ;  /* 0x000001a000077945 */ /* 0x000fe40003800200 */
[----:B------:R-:W-:Y:S01]  /*0620*/  ISETP.NE.AND P2, PT, R32, RZ, PT ;  /* 0x000000ff2000720c */ /* 0x000fe20003f45270 */
[----:B------:R-:W-:Y:S01]  /*0630*/  IMAD.WIDE R14, R31, 0x4, R14 ;  /* 0x000000041f0e7825 */ /* 0x000fe200078e020e */
[----:B--2---:R-:W-:-:S13]  /*0640*/  ISETP.NE.AND P0, PT, R29, R0, PT ;  /* 0x000000001d00720c */ /* 0x004fda0003f05270 */
[----:B------:R-:W-:Y:S05]  /*0650*/  @P0 BRA `(.L_x_10) ;  /* 0x0000000000540947 */ /* 0x000fea0003800000 */
[----:B------:R-:W2:Y:S04]  /*0660*/  LDG.E R35, desc[UR10][R6.64+-0x4] ;  /* 0xfffffc0a06237981 */ /* 0x000ea8000c1e1900 */
[----:B------:R-:W3:Y:S04]  /*0670*/  LDG.E R0, desc[UR10][R10.64] ;  /* 0x0000000a0a007981 */ /* 0x000ee8000c1e1900 */
[----:B------:R-:W3:Y:S04]  /*0680*/  LDG.E R3, desc[UR10][R14.64+-0x8] ;  /* 0xfffff80a0e037981 */ /* 0x000ee8000c1e1900 */
[----:B------:R-:W4:Y:S01]  /*0690*/  LDG.E R33, desc[UR10][R8.64+-0x4] ;  /* 0xfffffc0a08217981 */ /* 0x000f22000c1e1900 */
[----:B------:R-:W-:Y:S01]  /*06a0*/  BSSY.RECONVERGENT B8, `(.L_x_11) ;  /* 0x000000f000087945 */ /* 0x000fe20003800200 */
[----:B--2---:R-:W0:Y:S01]  /*06b0*/  MUFU.RCP R2, R35 ;  /* 0x0000002300027308 */ /* 0x004e220000001000 */
[----:B---3--:R-:W-:-:S04]  /*06c0*/  FMUL R0, R0, R3 ;  /* 0x0000000300007220 */ /* 0x008fc80000400000 */
[----:B----4-:R-:W-:-:S04]  /*06d0*/  FMUL R0, R0, R33 ;  /* 0x0000002100007220 */ /* 0x010fc80000400000 */
[----:B------:R-:W1:Y:S01]  /*06e0*/  FCHK P0, R0, R35 ;  /* 0x0000002300007302 */ /* 0x000e620000000000 */
[----:B0-----:R-:W-:-:S04]  /*06f0*/  FFMA R3, -R35, R2, 1 ;  /* 0x3f80000023037423 */ /* 0x001fc80000000102 */
[----:B------:R-:W-:-:S04]  /*0700*/  FFMA R3, R2, R3, R2 ;  /* 0x0000000302037223 */ /* 0x000fc80000000002 */
[----:B------:R-:W-:-:S04]  /*0710*/  FFMA R2, R0, R3, RZ ;  /* 0x0000000300027223 */ /* 0x000fc800000000ff */
[----:B------:R-:W-:-:S04]  /*0720*/  FFMA R33, -R35, R2, R0 ;  /* 0x0000000223217223 */ /* 0x000fc80000000100 */
[----:B------:R-:W-:Y:S01]  /*0730*/  FFMA R3, R3, R33, R2 ;  /* 0x0000002103037223 */ /* 0x000fe20000000002 */
[----:B-1----:R-:W-:Y:S06]  /*0740*/  @!P0 BRA `(.L_x_12) ;  /* 0x0000000000108947 */ /* 0x002fec0003800000 */
[----:B------:R-:W-:Y:S01]  /*0750*/  IMAD.MOV.U32 R3, RZ, RZ, R35 ;  /* 0x000000ffff037224 */ /* 0x000fe200078e0023 */
[----:B------:R-:W-:-:S07]  /*0760*/  MOV R2, 0x780 ;  /* 0x0000078000027802 */ /* 0x000fce0000000f00 */
[----:B------:R-:W-:Y:S05]  /*0770*/  CALL.REL.NOINC `($__internal_0_$__cuda_sm3x_div_rn_noftz_f32_slowpath) ;  /* 0x0000000c00507944 */ /* 0x000fea0003c00000 */
[----:B------:R-:W-:-:S07]  /*0780*/  MOV R3, R0 ;  /* 0x0000000000037202 */ /* 0x000fce0000000f00 */
.L_x_12:
[----:B------:R-:W-:Y:S05]  /*0790*/  BSYNC.RECONVERGENT B8 ;  /* 0x0000000000087941 */ /* 0x000fea0003800200 */
.L_x_11:
[----:B------:R-:W-:-:S07]  /*07a0*/  FADD R24, R24, R3 ;  /* 0x0000000318187221 */ /* 0x000fce0000000000 */
.L_x_10:
[----:B------:R-:W-:Y:S05]  /*07b0*/  BSYNC.RECONVERGENT B7 ;  /* 0x0000000000077941 */ /* 0x000fea0003800200 */
.L_x_9:
[----:B------:R-:W2:Y:S01]  /*07c0*/  LDG.E R0, desc[UR10][R12.64+-0x4] ;  /* 0xfffffc0a0c007981 */ /* 0x000ea2000c1e1900 */
[----:B------:R-:W-:Y:S01]  /*07d0*/  BSSY.RECONVERGENT B7, `(.L_x_13) ;  /* 0x0000018000077945 */ /* 0x000fe20003800200 */
        /* <DEDUP_REMOVED lines=20> */
[----:B------:R-:W-:-:S07]  /*0920*/  IMAD.MOV.U32 R3, RZ, RZ, R0 ;  /* 0x000000ffff037224 */ /* 0x000fce00078e0000 */
.L_x_16:
[----:B------:R-:W-:Y:S05]  /*0930*/  BSYNC.RECONVERGENT B8 ;  /* 0x0000000000087941 */ /* 0x000fea0003800200 */
.L_x_15:
[----:B------:R-:W-:-:S07]  /*0940*/  FADD R24, R24, R3 ;  /* 0x0000000318187221 */ /* 0x000fce0000000000 */
.L_x_14:
[----:B------:R-:W-:Y:S05]  /*0950*/  BSYNC.RECONVERGENT B7 ;  /* 0x0000000000077941 */ /* 0x000fea0003800200 */
.L_x_13:
        /* <DEDUP_REMOVED lines=19> */
[----:B------:R-:W-:Y:S02]  /*0a90*/  MOV R3, R35 ;  /* 0x0000002300037202 */ /* 0x000fe40000000f00 */
[----:B------:R-:W-:-:S07]  /*0aa0*/  MOV R2, 0xac0 ;  /* 0x00000ac000027802 */ /* 0x000fce0000000f00 */
[----:B------:R-:W-:Y:S05]  /*0ab0*/  CALL.REL.NOINC `($__internal_0_$__cuda_sm3x_div_rn_noftz_f32_slowpath) ;  /* 0x0000000800807944 */ /* 0x000fea0003c00000 */
[----:B------:R-:W-:-:S07]  /*0ac0*/  IMAD.MOV.U32 R3, RZ, RZ, R0 ;  /* 0x000000ffff037224 */ /* 0x000fce00078e0000 */
.L_x_20:
[----:B------:R-:W-:Y:S05]  /*0ad0*/  BSYNC.RECONVERGENT B8 ;  /* 0x0000000000087941 */ /* 0x000fea0003800200 */
.L_x_19:
[----:B------:R-:W-:-:S07]  /*0ae0*/  FADD R24, R24, R3 ;  /* 0x0000000318187221 */ /* 0x000fce0000000000 */
.L_x_18:
[----:B------:R-:W-:Y:S05]  /*0af0*/  BSYNC.RECONVERGENT B7 ;  /* 0x0000000000077941 */ /* 0x000fea0003800200 */
.L_x_17:
        /* <DEDUP_REMOVED lines=23> */
.L_x_24:
[----:B------:R-:W-:Y:S05]  /*0c70*/  BSYNC.RECONVERGENT B8 ;  /* 0x0000000000087941 */ /* 0x000fea0003800200 */
.L_x_23:
[----:B------:R-:W-:-:S07]  /*0c80*/  FADD R24, R24, R3 ;  /* 0x0000000318187221 */ /* 0x000fce0000000000 */
.L_x_22:
[----:B------:R-:W-:Y:S05]  /*0c90*/  BSYNC.RECONVERGENT B7 ;  /* 0x0000000000077941 */ /* 0x000fea0003800200 */
.L_x_21:
[----:B------:R-:W-:Y:S02]  /*0ca0*/  VIADD R31, R31, 0x4 ;  /* 0x000000041f1f7836 */ /* 0x000fe40000000000 */
[----:B------:R-:W-:Y:S01]  /*0cb0*/  VIADD R30, R30, 0x4 ;  /* 0x000000041e1e7836 */ /* 0x000fe20000000000 */
[----:B------:R-:W-:Y:S06]  /*0cc0*/  @P2 BRA `(.L_x_25) ;  /* 0xfffffff800342947 */ /* 0x000fec000383ffff */
[----:B------:R-:W-:Y:S05]  /*0cd0*/  BSYNC.RECONVERGENT B0 ;  /* 0x0000000000007941 */ /* 0x000fea0003800200 */
.L_x_8:
[----:B------:R-:W-:-:S07]  /*0ce0*/  IADD3 R14, PT, PT, R30, -0x1, RZ ;  /* 0xffffffff1e0e7810 */ /* 0x000fce0007ffe0ff */
.L_x_7:
[----:B------:R-:W-:Y:S05]  /*0cf0*/  BSYNC.RECONVERGENT B1 ;  /* 0x0000000000017941 */ /* 0x000fea0003800200 */
.L_x_6:
[----:B------:R-:W-:-:S13]  /*0d00*/  ISETP.NE.AND P0, PT, R17, RZ, PT ;  /* 0x000000ff1100720c */ /* 0x000fda0003f05270 */
[----:B------:R-:W-:Y:S05]  /*0d10*/  @!P0 BRA `(.L_x_5) ;  /* 0x0000000400788947 */ /* 0x000fea0003800000 */
[----:B------:R-:W-:Y:S01]  /*0d20*/  ISETP.NE.AND P0, PT, R17, 0x1, PT ;  /* 0x000000011100780c */ /* 0x000fe20003f05270 */
[----:B------:R-:W-:-:S12]  /*0d30*/  BSSY.RECONVERGENT B0, `(.L_x_26) ;  /* 0x000003d000007945 */ /* 0x000fd80003800200 */
[----:B------:R-:W-:Y:S05]  /*0d40*/  @!P0 BRA `(.L_x_27) ;  /* 0x0000000000ec8947 */ /* 0x000fea0003800000 */
[----:B------:R-:W0:Y:S02]  /*0d50*/  LDC.64 R12, c[0x0][0x390] ;  /* 0x0000e400ff0c7b82 */ /* 0x000e240000000a00 */
[----:B0-----:R-:W-:-:S05]  /*0d60*/  IMAD.WIDE R12, R14, 0x4, R12 ;  /* 0x000000040e0c7825 */ /* 0x001fca00078e020c */
[----:B------:R-:W2:Y:S01]  /*0d70*/  LDG.E R0, desc[UR10][R12.64] ;  /* 0x0000000a0c007981 */ /* 0x000ea2000c1e1900 */
[----:B------:R-:W-:Y:S01]  /*0d80*/  BSSY.RECONVERGENT B1, `(.L_x_28) ;  /* 0x000001a000017945 */ /* 0x000fe20003800200 */
[----:B--2---:R-:W-:-:S13]  /*0d90*/  ISETP.NE.AND P0, PT, R29, R0, PT ;  /* 0x000000001d00720c */ /* 0x004fda0003f05270 */
[----:B------:R-:W-:Y:S05]  /*0da0*/  @P0 BRA `(.L_x_29) ;  /* 0x00000000005c0947 */ /* 0x000fea0003800000 */
[----:B------:R-:W0:Y:S01]  /*0db0*/  LDC.64 R2, c[0x0][0x380] ;  /* 0x0000e000ff027b82 */ /* 0x000e220000000a00 */
[----:B------:R-:W2:Y:S04]  /*0dc0*/  LDG.E R33, desc[UR10][R6.64+-0x4] ;  /* 0xfffffc0a06217981 */ /* 0x000ea8000c1e1900 */
[----:B------:R-:W3:Y:S04]  /*0dd0*/  LDG.E R0, desc[UR10][R10.64] ;  /* 0x0000000a0a007981 */ /* 0x000ee8000c1e1900 */
[----:B------:R-:W4:Y:S01]  /*0de0*/  LDG.E R15, desc[UR10][R8.64+-0x4] ;  /* 0xfffffc0a080f7981 */ /* 0x000f22000c1e1900 */
[----:B0-----:R-:W-:-:S06]  /*0df0*/  IMAD.WIDE R2, R14, 0x4, R2 ;  /* 0x000000040e027825 */ /* 0x001fcc00078e0202 */
[----:B------:R-:W3:Y:S01]  /*0e00*/  LDG.E R3, desc[UR10][R2.64] ;  /* 0x0000000a02037981 */ /* 0x000ee2000c1e1900 */
[----:B------:R-:W-:Y:S01]  /*0e10*/  BSSY.RECONVERGENT B7, `(.L_x_30) ;  /* 0x000000f000077945 */ /* 0x000fe20003800200 */
[----:B--2---:R-:W0:Y:S02]  /*0e20*/  MUFU.RCP R30, R33 ;  /* 0x00000021001e7308 */ /* 0x004e240000001000 */
[----:B0-----:R-:W-:Y:S01]  /*0e30*/  FFMA R31, -R33, R30, 1 ;  /* 0x3f800000211f7423 */ /* 0x001fe2000000011e */
[----:B---3--:R-:W-:-:S04]  /*0e40*/  FMUL R0, R0, R3 ;  /* 0x0000000300007220 */ /* 0x008fc80000400000 */
[----:B----4-:R-:W-:-:S04]  /*0e50*/  FMUL R0, R0, R15 ;  /* 0x0000000f00007220 */ /* 0x010fc80000400000 */
[----:B------:R-:W0:Y:S01]  /*0e60*/  FCHK P0, R0, R33 ;  /* 0x0000002100007302 */ /* 0x000e220000000000 */
[----:B------:R-:W-:-:S04]  /*0e70*/  FFMA R31, R30, R31, R30 ;  /* 0x0000001f1e1f7223 */ /* 0x000fc8000000001e */
[----:B------:R-:W-:-:S04]  /*0e80*/  FFMA R30, R0, R31, RZ ;  /* 0x0000001f001e7223 */ /* 0x000fc800000000ff */
[----:B------:R-:W-:-:S04]  /*0e90*/  FFMA R15, -R33, R30, R0 ;  /* 0x0000001e210f7223 */ /* 0x000fc80000000100 */
[----:B------:R-:W-:Y:S01]  /*0ea0*/  FFMA R15, R31, R15, R30 ;  /* 0x0000000f1f0f7223 */ /* 0x000fe2000000001e */
[----:B0-----:R-:W-:Y:S06]  /*0eb0*/  @!P0 BRA `(.L_x_31) ;  /* 0x0000000000108947 */ /* 0x001fec0003800000 */
[----:B------:R-:W-:Y:S01]  /*0ec0*/  IMAD.MOV.U32 R3, RZ, RZ, R33 ;  /* 0x000000ffff037224 */ /* 0x000fe200078e0021 */
[----:B------:R-:W-:-:S07]  /*0ed0*/  MOV R2, 0xef0 ;  /* 0x00000ef000027802 */ /* 0x000fce0000000f00 */
[----:B------:R-:W-:Y:S05]  /*0ee0*/  CALL.REL.NOINC `($__internal_0_$__cuda_sm3x_div_rn_noftz_f32_slowpath) ;  /* 0x0000000400747944 */ /* 0x000fea0003c00000 */
[----:B------:R-:W-:-:S07]  /*0ef0*/  IMAD.MOV.U32 R15, RZ, RZ, R0 ;  /* 0x000000ffff0f7224 */ /* 0x000fce00078e0000 */
.L_x_31:
[----:B------:R-:W-:Y:S05]  /*0f00*/  BSYNC.RECONVERGENT B7 ;  /* 0x0000000000077941 */ /* 0x000fea0003800200 */
.L_x_30:
[----:B------:R-:W-:-:S07]  /*0f10*/  FADD R24, R24, R15 ;  /* 0x0000000f18187221 */ /* 0x000fce0000000000 */
.L_x_29:
[----:B------:R-:W-:Y:S05]  /*0f20*/  BSYNC.RECONVERGENT B1 ;  /* 0x0000000000017941 */ /* 0x000fea0003800200 */
.L_x_28:
        /* <DEDUP_REMOVED lines=21> */
[----:B------:R-:W-:Y:S02]  /*1080*/  MOV R3, R31 ;  /* 0x0000001f00037202 */ /* 0x000fe40000000f00 */
[----:B------:R-:W-:-:S07]  /*1090*/  MOV R2, 0x10b0 ;  /* 0x000010b000027802 */ /* 0x000fce0000000f00 */
[----:B------:R-:W-:Y:S05]  /*10a0*/  CALL.REL.NOINC `($__internal_0_$__cuda_sm3x_div_rn_noftz_f32_slowpath) ;  /* 0x0000000400047944 */ /* 0x000fea0003c00000 */
[----:B------:R-:W-:-:S07]  /*10b0*/  IMAD.MOV.U32 R13, RZ, RZ, R0 ;  /* 0x000000ffff0d7224 */ /* 0x000fce00078e0000 */
.L_x_35:
[----:B------:R-:W-:Y:S05]  /*10c0*/  BSYNC.RECONVERGENT B7 ;  /* 0x0000000000077941 */ /* 0x000fea0003800200 */
.L_x_34:
[----:B------:R-:W-:-:S07]  /*10d0*/  FADD R24, R24, R13 ;  /* 0x0000000d18187221 */ /* 0x000fce0000000000 */
.L_x_33:
[----:B------:R-:W-:Y:S05]  /*10e0*/  BSYNC.RECONVERGENT B1 ;  /* 0x0000000000017941 */ /* 0x000fea0003800200 */
.L_x_32:
[----:B------:R-:W-:-:S07]  /*10f0*/  VIADD R14, R14, 0x2 ;  /* 0x000000020e0e7836 */ /* 0x000fce0000000000 */
.L_x_27:
[----:B------:R-:W-:Y:S05]  /*1100*/  BSYNC.RECONVERGENT B0 ;  /* 0x0000000000007941 */ /* 0x000fea0003800200 */
.L_x_26:
[----:B------:R-:W-:-:S04]  /*1110*/  LOP3.LUT R0, R21, 0x1, RZ, 0xc0, !PT ;  /* 0x0000000115007812 */ /* 0x000fc800078ec0ff */
[----:B------:R-:W-:-:S13]  /*1120*/  ISETP.NE.U32.AND P0, PT, R0, 0x1, PT ;  /* 0x000000010000780c */ /* 0x000fda0003f05070 */
[----:B------:R-:W-:Y:S05]  /*1130*/  @!P0 BRA `(.L_x_5) ;  /* 0x0000000000708947 */ /* 0x000fea0003800000 */
[----:B------:R-:W0:Y:S02]  /*1140*/  LDC.64 R2, c[0x0][0x390] ;  /* 0x0000e400ff027b82 */ /* 0x000e240000000a00 */
[----:B0-----:R-:W-:-:S06]  /*1150*/  IMAD.WIDE R2, R14, 0x4, R2 ;  /* 0x000000040e027825 */ /* 0x001fcc00078e0202 */
[----:B------:R-:W2:Y:S02]  /*1160*/  LDG.E R2, desc[UR10][R2.64] ;  /* 0x0000000a02027981 */ /* 0x000ea4000c1e1900 */
        /* <DEDUP_REMOVED lines=23> */
.L_x_37:
[----:B------:R-:W-:Y:S05]  /*12e0*/  BSYNC.RECONVERGENT B0 ;  /* 0x0000000000007941 */ /* 0x000fea0003800200 */
.L_x_36:
[----:B------:R-:W-:-:S07]  /*12f0*/  FADD R24, R24, R7 ;  /* 0x0000000718187221 */ /* 0x000fce0000000000 */
.L_x_5:
[----:B------:R-:W-:Y:S05]  /*1300*/  BSYNC.RECONVERGENT B2 ;  /* 0x0000000000027941 */ /* 0x000fea0003800200 */
.L_x_4:
[----:B------:R-:W-:-:S05]  /*1310*/  VIADD R19, R19, 0x1 ;  /* 0x0000000113137836 */ /* 0x000fca0000000000 */
[----:B------:R-:W-:-:S13]  /*1320*/  ISETP.NE.AND P0, PT, R19, R20, PT ;  /* 0x000000141300720c */ /* 0x000fda0003f05270 */
[----:B------:R-:W-:Y:S05]  /*1330*/  @P0 BRA `(.L_x_38) ;  /* 0xfffffff000300947 */ /* 0x000fea000383ffff */
.L_x_3:
[----:B------:R-:W-:Y:S05]  /*1340*/  BSYNC.RECONVERGENT B3 ;  /* 0x0000000000037941 */ /* 0x000fea0003800200 */
.L_x_2:
[----:B------:R-:W0:Y:S01]  /*1350*/  S2UR UR13, SR_CTAID.X ;  /* 0x00000000000d79c3 */ /* 0x000e220000002500 */
[----:B------:R-:W1:Y:S01]  /*1360*/  LDCU UR12, c[0x0][0x3cc] ;  /* 0x00007980ff0c77ac */ /* 0x000e620008000800 */
[----:B------:R-:W2:Y:S01]  /*1370*/  LDCU.64 UR8, c[0x0][0x398] ;  /* 0x00007300ff0877ac */ /* 0x000ea20008000a00 */
[----:B0-----:R-:W-:-:S05]  /*1380*/  MOV R6, UR13 ;  /* 0x0000000d00067c02 */ /* 0x001fca0008000f00 */
[----:B-1----:R-:W-:-:S05]  /*1390*/  IMAD R0, R6, UR12, RZ ;  /* 0x0000000c06007c24 */ /* 0x002fca000f8e02ff */
[----:B------:R-:W-:Y:S02]  /*13a0*/  SHF.R.S32.HI R2, RZ, 0x1f, R0 ;  /* 0x0000001fff027819 */ /* 0x000fe40000011400 */
[----:B------:R-:W-:-:S04]  /*13b0*/  IADD3 R0, P0, PT, R0, R25, RZ ;  /* 0x0000001900007210 */ /* 0x000fc80007f1e0ff */
[----:B------:R-:W-:Y:S02]  /*13c0*/  LEA.HI.X.SX32 R3, R25, R2, 0x1, P0 ;  /* 0x0000000219037211 */ /* 0x000fe400000f0eff */
[----:B--2---:R-:W-:-:S04]  /*13d0*/  LEA R2, P0, R0, UR8, 0x2 ;  /* 0x0000000800027c11 */ /* 0x004fc8000f8010ff */
[----:B------:R-:W-:-:S05]  /*13e0*/  LEA.HI.X R3, R0, UR9, R3, 0x2, P0 ;  /* 0x0000000900037c11 */ /* 0x000fca00080f1403 */
[----:B------:R0:W-:Y:S04]  /*13f0*/  STG.E desc[UR10][R2.64], R24 ;  /* 0x0000001802007986 */ /* 0x0001e8000c10190a */
[----:B------:R-:W2:Y:S01]  /*1400*/  LDG.E R0, desc[UR10][R4.64+0x4] ;  /* 0x0000040a04007981 */ /* 0x000ea2000c1e1900 */
[----:B------:R-:W-:Y:S02]  /*1410*/  VIADD R25, R25, 0x1 ;  /* 0x0000000119197836 */ /* 0x000fe40000000000 */
[----:B--2---:R-:W-:-:S05]  /*1420*/  VIADD R0, R0, 0xffffffff ;  /* 0xffffffff00007836 */ /* 0x004fca0000000000 */
[----:B------:R-:W-:-:S13]  /*1430*/  ISETP.GE.AND P0, PT, R25, R0, PT ;  /* 0x000000001900720c */ /* 0x000fda0003f06270 */
[----:B0-----:R-:W-:Y:S05]  /*1440*/  @!P0 BRA `(.L_x_39) ;  /* 0xffffffec006c8947 */ /* 0x001fea000383ffff */
.L_x_1:
[----:B------:R-:W-:Y:S05]  /*1450*/  BSYNC.RECONVERGENT B4 ;  /* 0x0000000000047941 */ /* 0x000fea0003800200 */
.L_x_0:
[----:B------:R-:W0:Y:S01]  /*1460*/  LDCU UR8, c[0x0][0x360] ;  /* 0x00006c00ff0877ac */ /* 0x000e220008000800 */
[----:B------:R-:W1:Y:S01]  /*1470*/  LDCU UR9, c[0x0][0x3c0] ;  /* 0x00007800ff0977ac */ /* 0x000e620008000800 */
[----:B0-----:R-:W-:-:S04]  /*1480*/  IADD3 R27, PT, PT, R27, UR8, RZ ;  /* 0x000000081b1b7c10 */ /* 0x001fc8000fffe0ff */
[----:B-1----:R-:W-:-:S13]  /*1490*/  ISETP.GE.AND P0, PT, R27, UR9, PT ;  /* 0x000000091b007c0c */ /* 0x002fda000bf06270 */
[----:B------:R-:W-:Y:S05]  /*14a0*/  @!P0 BRA `(.L_x_40) ;  /* 0xffffffec001c8947 */ /* 0x000fea000383ffff */
[----:B------:R-:W-:Y:S05]  /*14b0*/  EXIT ;  /* 0x000000000000794d */ /* 0x000fea0003800000 */
        .weak           $__internal_0_$__cuda_sm3x_div_rn_noftz_f32_slowpath
        .type           $__internal_0_$__cuda_sm3x_div_rn_noftz_f32_slowpath,@function
        .size           $__internal_0_$__cuda_sm3x_div_rn_noftz_f32_slowpath,(.L_x_179 - $__internal_0_$__cuda_sm3x_div_rn_noftz_f32_slowpath)
$__internal_0_$__cuda_sm3x_div_rn_noftz_f32_slowpath:
[----:B------:R-:W-:Y:S01]  /*14c0*/  SHF.R.U32.HI R33, RZ, 0x17, R3 ;  /* 0x00000017ff217819 */ /* 0x000fe20000011603 */
[----:B------:R-:W-:Y:S01]  /*14d0*/  BSSY.RECONVERGENT B5, `(.L_x_41) ;  /* 0x0000062000057945 */ /* 0x000fe20003800200 */
[----:B------:R-:W-:Y:S02]  /*14e0*/  SHF.R.U32.HI R36, RZ, 0x17, R0 ;  /* 0x00000017ff247819 */ /* 0x000fe40000011600 */
[----:B------:R-:W-:Y:S02]  /*14f0*/  LOP3.LUT R33, R33, 0xff, RZ, 0xc0, !PT ;  /* 0x000000ff21217812 */ /* 0x000fe400078ec0ff */
[----:B------:R-:W-:-:S03]  /*1500*/  LOP3.LUT R36, R36, 0xff, RZ, 0xc0, !PT ;  /* 0x000000ff24247812 */ /* 0x000fc600078ec0ff */
[----:B------:R-:W-:Y:S02]  /*1510*/  VIADD R37, R33, 0xffffffff ;  /* 0xffffffff21257836 */ /* 0x000fe40000000000 */
[----:B------:R-:W-:-:S03]  /*1520*/  VIADD R35, R36, 0xffffffff ;  /* 0xffffffff24237836 */ /* 0x000fc60000000000 */
[----:B------:R-:W-:-:S04]  /*1530*/  ISETP.GT.U32.AND P0, PT, R37, 0xfd, PT ;  /* 0x000000fd2500780c */ /* 0x000fc80003f04070 */
[----:B------:R-:W-:-:S13]  /*1540*/  ISETP.GT.U32.OR P0, PT, R35, 0xfd, P0 ;  /* 0x000000fd2300780c */ /* 0x000fda0000704470 */
[----:B------:R-:W-:Y:S01]  /*1550*/  @!P0 MOV R34, RZ ;  /* 0x000000ff00228202 */ /* 0x000fe20000000f00 */
[----:B------:R-:W-:Y:S06]  /*1560*/  @!P0 BRA `(.L_x_42) ;  /* 0x00000000005c8947 */ /* 0x000fec0003800000 */
[----:B------:R-:W-:Y:S02]  /*1570*/  FSETP.GTU.FTZ.AND P0, PT, |R0|, +INF , PT ;  /* 0x7f8000000000780b */ /* 0x000fe40003f1c200 */
[----:B------:R-:W-:-:S04]  /*1580*/  FSETP.GTU.FTZ.AND P1, PT, |R3|, +INF , PT ;  /* 0x7f8000000300780b */ /* 0x000fc80003f3c200 */
[----:B------:R-:W-:-:S13]  /*1590*/  PLOP3.LUT P0, PT, P0, P1, PT, 0xf8, 0x8f ;  /* 0x00000000008f781c */ /* 0x000fda0000703f70 */
[----:B------:R-:W-:Y:S05]  /*15a0*/  @P0 BRA `(.L_x_43) ;  /* 0x00000004004c0947 */ /* 0x000fea0003800000 */
[----:B------:R-:W-:-:S13]  /*15b0*/  LOP3.LUT P0, RZ, R3, 0x7fffffff, R0, 0xc8, !PT ;  /* 0x7fffffff03ff7812 */ /* 0x000fda000780c800 */
[----:B------:R-:W-:Y:S05]  /*15c0*/  @!P0 BRA `(.L_x_44) ;  /* 0x00000004003c8947 */ /* 0x000fea0003800000 */
[C---:B------:R-:W-:Y:S02]  /*15d0*/  FSETP.NEU.FTZ.AND P3, PT, |R0|.reuse, +INF , PT ;  /* 0x7f8000000000780b */ /* 0x040fe40003f7d200 */
[----:B------:R-:W-:Y:S02]  /*15e0*/  FSETP.NEU.FTZ.AND P1, PT, |R3|, +INF , PT ;  /* 0x7f8000000300780b */ /* 0x000fe40003f3d200 */
[----:B------:R-:W-:-:S11]  /*15f0*/  FSETP.NEU.FTZ.AND P0, PT, |R0|, +INF , PT ;  /* 0x7f8000000000780b */ /* 0x000fd60003f1d200 */
[----:B------:R-:W-:Y:S05]  /*1600*/  @!P1 BRA !P3, `(.L_x_44) ;  /* 0x00000004002c9947 */ /* 0x000fea0005800000 */
[----:B------:R-:W-:-:S04]  /*1610*/  LOP3.LUT P3, RZ, R0, 0x7fffffff, RZ, 0xc0, !PT ;  /* 0x7fffffff00ff7812 */ /* 0x000fc8000786c0ff */
[----:B------:R-:W-:-:S13]  /*1620*/  PLOP3.LUT P1, PT, P1, P3, PT, 0x2f, 0xf2 ;  /* 0x0000000000f2781c */ /* 0x000fda0000f26577 */
[----:B------:R-:W-:Y:S05]  /*1630*/  @P1 BRA `(.L_x_45) ;  /* 0x0000000400181947 */ /* 0x000fea0003800000 */
[----:B------:R-:W-:-:S04]  /*1640*/  LOP3.LUT P1, RZ, R3, 0x7fffffff, RZ, 0xc0, !PT ;  /* 0x7fffffff03ff7812 */ /* 0x000fc8000782c0ff */
[----:B------:R-:W-:-:S13]  /*1650*/  PLOP3.LUT P0, PT, P0, P1, PT, 0x2f, 0xf2 ;  /* 0x0000000000f2781c */ /* 0x000fda0000702577 */
[----:B------:R-:W-:Y:S05]  /*1660*/  @P0 BRA `(.L_x_46) ;  /* 0x0000000400000947 */ /* 0x000fea0003800000 */
[----:B------:R-:W-:Y:S02]  /*1670*/  ISETP.GE.AND P0, PT, R35, RZ, PT ;  /* 0x000000ff2300720c */ /* 0x000fe40003f06270 */
[----:B------:R-:W-:-:S11]  /*1680*/  ISETP.GE.AND P1, PT, R37, RZ, PT ;  /* 0x000000ff2500720c */ /* 0x000fd60003f26270 */
[----:B------:R-:W-:Y:S02]  /*1690*/  @P0 IMAD.MOV.U32 R34, RZ, RZ, RZ ;  /* 0x000000ffff220224 */ /* 0x000fe400078e00ff */
[----:B------:R-:W-:Y:S01]  /*16a0*/  @!P0 FFMA R0, R0, 1.84467440737095516160e+19, RZ ;  /* 0x5f80000000008823 */ /* 0x000fe200000000ff */
[----:B------:R-:W-:Y:S02]  /*16b0*/  @!P0 IMAD.MOV.U32 R34, RZ, RZ, -0x40 ;  /* 0xffffffc0ff228424 */ /* 0x000fe400078e00ff */
[----:B------:R-:W-:-:S03]  /*16c0*/  @!P1 FFMA R3, R3, 1.84467440737095516160e+19, RZ ;  /* 0x5f80000003039823 */ /* 0x000fc600000000ff */
[----:B------:R-:W-:-:S07]  /*16d0*/  @!P1 IADD3 R34, PT, PT, R34, 0x40, RZ ;  /* 0x0000004022229810 */ /* 0x000fce0007ffe0ff */
.L_x_42:
[----:B------:R-:W-:Y:S01]  /*16e0*/  LEA R38, R33, 0xc0800000, 0x17 ;  /* 0xc080000021267811 */ /* 0x000fe200078eb8ff */
[----:B------:R-:W-:Y:S01]  /*16f0*/  VIADD R36, R36, 0xffffff81 ;  /* 0xffffff8124247836 */ /* 0x000fe20000000000 */
[----:B------:R-:W-:Y:S03]  /*1700*/  BSSY.RECONVERGENT B6, `(.L_x_47) ;  /* 0x0000035000067945 */ /* 0x000fe60003800200 */
[----:B------:R-:W-:Y:S02]  /*1710*/  IMAD.IADD R37, R3, 0x1, -R38 ;  /* 0x0000000103257824 */ /* 0x000fe400078e0a26 */
[C---:B------:R-:W-:Y:S02]  /*1720*/  IMAD R0, R36.reuse, -0x800000, R0 ;  /* 0xff80000024007824 */ /* 0x040fe400078e0200 */
[----:B------:R0:W1:Y:S01]  /*1730*/  MUFU.RCP R38, R37 ;  /* 0x0000002500267308 */ /* 0x0000620000001000 */
[----:B------:R-:W-:Y:S01]  /*1740*/  FADD.FTZ R3, -R37, -RZ ;  /* 0x800000ff25037221 */ /* 0x000fe20000010100 */
[----:B0-----:R-:W-:-:S04]  /*1750*/  IADD3 R37, PT, PT, R36, 0x7f, -R33 ;  /* 0x0000007f24257810 */ /* 0x001fc80007ffe821 */
[----:B------:R-:W-:Y:S01]  /*1760*/  IADD3 R37, PT, PT, R37, R34, RZ ;  /* 0x0000002225257210 */ /* 0x000fe20007ffe0ff */
[----:B-1----:R-:W-:-:S04]  /*1770*/  FFMA R35, R38, R3, 1 ;  /* 0x3f80000026237423 */ /* 0x002fc80000000003 */
[----:B------:R-:W-:-:S04]  /*1780*/  FFMA R35, R38, R35, R38 ;  /* 0x0000002326237223 */ /* 0x000fc80000000026 */
[----:B------:R-:W-:-:S04]  /*1790*/  FFMA R38, R0, R35, RZ ;  /* 0x0000002300267223 */ /* 0x000fc800000000ff */
[----:B------:R-:W-:-:S04]  /*17a0*/  FFMA R39, R3, R38, R0 ;  /* 0x0000002603277223 */ /* 0x000fc80000000000 */
[----:B------:R-:W-:-:S04]  /*17b0*/  FFMA R38, R35, R39, R38 ;  /* 0x0000002723267223 */ /* 0x000fc80000000026 */
[----:B------:R-:W-:-:S04]  /*17c0*/  FFMA R3, R3, R38, R0 ;  /* 0x0000002603037223 */ /* 0x000fc80000000000 */
[----:B------:R-:W-:-:S05]  /*17d0*/  FFMA R0, R35, R3, R38 ;  /* 0x0000000323007223 */ /* 0x000fca0000000026 */
[----:B------:R-:W-:-:S04]  /*17e0*/  SHF.R.U32.HI R33, RZ, 0x17, R0 ;  /* 0x00000017ff217819 */ /* 0x000fc80000011600 */
[----:B------:R-:W-:-:S05]  /*17f0*/  LOP3.LUT R33, R33, 0xff, RZ, 0xc0, !PT ;  /* 0x000000ff21217812 */ /* 0x000fca00078ec0ff */
[----:B------:R-:W-:-:S04]  /*1800*/  IMAD.IADD R33, R33, 0x1, R37 ;  /* 0x0000000121217824 */ /* 0x000fc800078e0225 */
[----:B------:R-:W-:-:S05]  /*1810*/  VIADD R34, R33, 0xffffffff ;  /* 0xffffffff21227836 */ /* 0x000fca0000000000 */
[----:B------:R-:W-:-:S13]  /*1820*/  ISETP.GE.U32.AND P0, PT, R34, 0xfe, PT ;  /* 0x000000fe2200780c */ /* 0x000fda0003f06070 */
[----:B------:R-:W-:Y:S05]  /*1830*/  @!P0 BRA `(.L_x_48) ;  /* 0x0000000000808947 */ /* 0x000fea0003800000 */
[----:B------:R-:W-:-:S13]  /*1840*/  ISETP.GT.AND P0, PT, R33, 0xfe, PT ;  /* 0x000000fe2100780c */ /* 0x000fda0003f04270 */
[----:B------:R-:W-:Y:S05]  /*1850*/  @P0 BRA `(.L_x_49) ;  /* 0x00000000006c0947 */ /* 0x000fea0003800000 */
[----:B------:R-:W-:-:S13]  /*1860*/  ISETP.GE.AND P0, PT, R33, 0x1, PT ;  /* 0x000000012100780c */ /* 0x000fda0003f06270 */
[----:B------:R-:W-:Y:S05]  /*1870*/  @P0 BRA `(.L_x_50) ;  /* 0x0000000000740947 */ /* 0x000fea0003800000 */
[----:B------:R-:W-:Y:S02]  /*1880*/  ISETP.GE.AND P0, PT, R33, -0x18, PT ;  /* 0xffffffe82100780c */ /* 0x000fe40003f06270 */
[----:B------:R-:W-:-:S11]  /*1890*/  LOP3.LUT R0, R0, 0x80000000, RZ, 0xc0, !PT ;  /* 0x8000000000007812 */ /* 0x000fd600078ec0ff */
[----:B------:R-:W-:Y:S05]  /*18a0*/  @!P0 BRA `(.L_x_50) ;  /* 0x0000000000688947 */ /* 0x000fea0003800000 */
[-CC-:B------:R-:W-:Y:S01]  /*18b0*/  FFMA.RZ R34, R35, R3.reuse, R38.reuse ;  /* 0x0000000323227223 */ /* 0x180fe2000000c026 */
[C---:B------:R-:W-:Y:S02]  /*18c0*/  ISETP.NE.AND P3, PT, R33.reuse, RZ, PT ;  /* 0x000000ff2100720c */ /* 0x040fe40003f65270 */
[----:B------:R-:W-:Y:S02]  /*18d0*/  ISETP.NE.AND P1, PT, R33, RZ, PT ;  /* 0x000000ff2100720c */ /* 0x000fe40003f25270 */
[----:B------:R-:W-:Y:S01]  /*18e0*/  LOP3.LUT R36, R34, 0x7fffff, RZ, 0xc0, !PT ;  /* 0x007fffff22247812 */ /* 0x000fe200078ec0ff */
[CCC-:B------:R-:W-:Y:S01]  /*18f0*/  FFMA.RP R34, R35.reuse, R3.reuse, R38.reuse ;  /* 0x0000000323227223 */ /* 0x1c0fe20000008026 */
[----:B------:R-:W-:Y:S01]  /*1900*/  FFMA.RM R3, R35, R3, R38 ;  /* 0x0000000323037223 */ /* 0x000fe20000004026 */
[----:B------:R-:W-:Y:S01]  /*1910*/  IADD3 R35, PT, PT, R33, 0x20, RZ ;  /* 0x0000002021237810 */ /* 0x000fe20007ffe0ff */
[----:B------:R-:W-:Y:S01]  /*1920*/  IMAD.MOV R33, RZ, RZ, -R33 ;  /* 0x000000ffff217224 */ /* 0x000fe200078e0a21 */
[----:B------:R-:W-:-:S02]  /*1930*/  LOP3.LUT R36, R36, 0x800000, RZ, 0xfc, !PT ;  /* 0x0080000024247812 */ /* 0x000fc400078efcff */
[----:B------:R-:W-:Y:S02]  /*1940*/  FSETP.NEU.FTZ.AND P0, PT, R34, R3, PT ;  /* 0x000000032200720b */ /* 0x000fe40003f1d000 */
[----:B------:R-:W-:Y:S02]  /*1950*/  SHF.L.U32 R35, R36, R35, RZ ;  /* 0x0000002324237219 */ /* 0x000fe400000006ff */
[----:B------:R-:W-:Y:S02]  /*1960*/  SEL R3, R33, RZ, P3 ;  /* 0x000000ff21037207 */ /* 0x000fe40001800000 */
[----:B------:R-:W-:Y:S02]  /*1970*/  ISETP.NE.AND P1, PT, R35, RZ, P1 ;  /* 0x000000ff2300720c */ /* 0x000fe40000f25270 */
[----:B------:R-:W-:Y:S02]  /*1980*/  SHF.R.U32.HI R3, RZ, R3, R36 ;  /* 0x00000003ff037219 */ /* 0x000fe40000011624 */
[----:B------:R-:W-:-:S02]  /*1990*/  PLOP3.LUT P0, PT, P0, P1, PT, 0xf8, 0x8f ;  /* 0x00000000008f781c */ /* 0x000fc40000703f70 */
[----:B------:R-:W-:Y:S02]  /*19a0*/  SHF.R.U32.HI R34, RZ, 0x1, R3 ;  /* 0x00000001ff227819 */ /* 0x000fe40000011603 */
[----:B------:R-:W-:-:S04]  /*19b0*/  SEL R33, RZ, 0x1, !P0 ;  /* 0x00000001ff217807 */ /* 0x000fc80004000000 */
[----:B------:R-:W-:-:S04]  /*19c0*/  LOP3.LUT R36, R33, 0x1, R34, 0xf8, !PT ;  /* 0x0000000121247812 */ /* 0x000fc800078ef822 */
[----:B------:R-:W-:-:S04]  /*19d0*/  LOP3.LUT R3, R36, R3, RZ, 0xc0, !PT ;  /* 0x0000000324037212 */ /* 0x000fc800078ec0ff */
[----:B------:R-:W-:-:S04]  /*19e0*/  IADD3 R3, PT, PT, R34, R3, RZ ;  /* 0x0000000322037210 */ /* 0x000fc80007ffe0ff */
[----:B------:R-:W-:Y:S01]  /*19f0*/  LOP3.LUT R0, R3, R0, RZ, 0xfc, !PT ;  /* 0x0000000003007212 */ /* 0x000fe200078efcff */
[----:B------:R-:W-:Y:S06]  /*1a00*/  BRA `(.L_x_50) ;  /* 0x0000000000107947 */ /* 0x000fec0003800000 */
.L_x_49:
[----:B------:R-:W-:-:S04]  /*1a10*/  LOP3.LUT R0, R0, 0x80000000, RZ, 0xc0, !PT ;  /* 0x8000000000007812 */ /* 0x000fc800078ec0ff */
[----:B------:R-:W-:Y:S01]  /*1a20*/  LOP3.LUT R0, R0, 0x7f800000, RZ, 0xfc, !PT ;  /* 0x7f80000000007812 */ /* 0x000fe200078efcff */
[----:B------:R-:W-:Y:S06]  /*1a30*/  BRA `(.L_x_50) ;  /* 0x0000000000047947 */ /* 0x000fec0003800000 */
.L_x_48:
[----:B------:R-:W-:-:S07]  /*1a40*/  IMAD R0, R37, 0x800000, R0 ;  /* 0x0080000025007824 */ /* 0x000fce00078e0200 */
.L_x_50:
[----:B------:R-:W-:Y:S05]  /*1a50*/  BSYNC.RECONVERGENT B6 ;  /* 0x0000000000067941 */ /* 0x000fea0003800200 */
.L_x_47:
[----:B------:R-:W-:Y:S05]  /*1a60*/  BRA `(.L_x_51) ;  /* 0x0000000000207947 */ /* 0x000fea0003800000 */
.L_x_46:
[----:B------:R-:W-:-:S04]  /*1a70*/  LOP3.LUT R0, R3, 0x80000000, R0, 0x48, !PT ;  /* 0x8000000003007812 */ /* 0x000fc800078e4800 */
[----:B------:R-:W-:Y:S01]  /*1a80*/  LOP3.LUT R0, R0, 0x7f800000, RZ, 0xfc, !PT ;  /* 0x7f80000000007812 */ /* 0x000fe200078efcff */
[----:B------:R-:W-:Y:S06]  /*1a90*/  BRA `(.L_x_51) ;  /* 0x0000000000147947 */ /* 0x000fec0003800000 */
.L_x_45:
[----:B------:R-:W-:Y:S01]  /*1aa0*/  LOP3.LUT R0, R3, 0x80000000, R0, 0x48, !PT ;  /* 0x8000000003007812 */ /* 0x000fe200078e4800 */
[----:B------:R-:W-:Y:S06]  /*1ab0*/  BRA `(.L_x_51) ;  /* 0x00000000000c7947 */ /* 0x000fec0003800000 */
.L_x_44:
[----:B------:R-:W0:Y:S01]  /*1ac0*/  MUFU.RSQ R0, -QNAN ;  /* 0xffc0000000007908 */ /* 0x000e220000001400 */
[----:B------:R-:W-:Y:S05]  /*1ad0*/  BRA `(.L_x_51) ;  /* 0x0000000000047947 */ /* 0x000fea0003800000 */
.L_x_43:
[----:B------:R-:W-:-:S07]  /*1ae0*/  FADD.FTZ R0, R0, R3 ;  /* 0x0000000300007221 */ /* 0x000fce0000010000 */
.L_x_51:
[----:B------:R-:W-:Y:S05]  /*1af0*/  BSYNC.RECONVERGENT B5 ;  /* 0x0000000000057941 */ /* 0x000fea0003800200 */
.L_x_41:
[----:B------:R-:W-:-:S04]  /*1b00*/  HFMA2 R3, -RZ, RZ, 0, 0 ;  /* 0x00000000ff037431 */ /* 0x000fc800000001ff */
[----:B0-----:R-:W-:Y:S05]  /*1b10*/  RET.REL.NODEC R2 `(_Z4ADAtPfPiS0_S_S0_S0_S_S_iiiii) ;  /* 0xffffffe402387950 */ /* 0x001fea0003c3ffff */
.L_x_52:
[----:B------:R-:W-:-:S00]  /*1b20*/  BRA `(.L_x_52) ;  /* 0xfffffffc00fc7947 */ /* 0x000fc0000383ffff */
[----:B------:R-:W-:-:S00]  /*1b30*/  NOP ;  /* 0x0000000000007918 */ /* 0x000fc00000000000 */
        /* <DEDUP_REMOVED lines=12> */
.L_x_179:


//--------------------- .text._Z11update_varsPfS_S_S_S_S_S_S_iii --------------------------
	.section	.text._Z11update_varsPfS_S_S_S_S_S_S_iii,"ax",@progbits
	.align	128
        .global         _Z11update_varsPfS_S_S_S_S_S_S_iii
        .type           _Z11update_varsPfS_S_S_S_S_S_S_iii,@function
        .size           _Z11update_varsPfS_S_S_S_S_S_S_iii,(.L_x_185 - _Z11update_varsPfS_S_S_S_S_S_S_iii)
        .other          _Z11update_varsPfS_S_S_S_S_S_S_iii,@"STO_CUDA_ENTRY STV_DEFAULT"
_Z11update_varsPfS_S_S_S_S_S_S_iii:
.text._Z11update_varsPfS_S_S_S_S_S_S_iii:
[----:B------:R-:W-:Y:S01]  /*0000*/  LDC R1, c[0x0][0x37c] ;  /* 0x0000df00ff017b82 */ /* 0x000fe20000000800 */
[----:B------:R-:W0:Y:S01]  /*0010*/  S2R R11, SR_CTAID.X ;  /* 0x00000000000b7919 */ /* 0x000e220000002500 */
[----:B------:R-:W0:Y:S02]  /*0020*/  LDCU UR4, c[0x0][0x3c8] ;  /* 0x00007900ff0477ac */ /* 0x000e240008000800 */
[----:B0-----:R-:W-:-:S13]  /*0030*/  ISETP.GE.U32.AND P0, PT, R11, UR4, PT ;  /* 0x000000040b007c0c */ /* 0x001fda000bf06070 */
[----:B------:R-:W-:Y:S05]  /*0040*/  @P0 EXIT ;  /* 0x000000000000094d */ /* 0x000fea0003800000 */
[----:B------:R-:W0:Y:S01]  /*0050*/  S2R R0, SR_TID.X ;  /* 0x0000000000007919 */ /* 0x000e220000002100 */
[----:B------:R-:W0:Y:S02]  /*0060*/  LDCU UR5, c[0x0][0x3c4] ;  /* 0x00007880ff0577ac */ /* 0x000e240008000800 */
[----:B0-----:R-:W-:-:S13]  /*0070*/  ISETP.GE.AND P0, PT, R0, UR5, PT ;  /* 0x0000000500007c0c */ /* 0x001fda000bf06270 */
[----:B------:R-:W-:Y:S05]  /*0080*/  @P0 EXIT ;  /* 0x000000000000094d */ /* 0x000fea0003800000 */
[----:B------:R-:W0:Y:S01]  /*0090*/  LDC.64 R2, c[0x0][0x3b0] ;  /* 0x0000ec00ff027b82 */ /* 0x000e220000000a00 */
[----:B------:R-:W1:Y:S01]  /*00a0*/  LDCU UR8, c[0x0][0x3c0] ;  /* 0x00007800ff0877ac */ /* 0x000e620008000800 */
[----:B------:R-:W-:Y:S01]  /*00b0*/  BSSY.RECONVERGENT B0, `(.L_x_53) ;  /* 0x000003a000007945 */ /* 0x000fe20003800200 */
[C---:B------:R-:W-:Y:S01]  /*00c0*/  IMAD R7, R11.reuse, UR5, RZ ;  /* 0x000000050b077c24 */ /* 0x040fe2000f8e02ff */
[----:B------:R-:W2:Y:S04]  /*00d0*/  LDCU UR4, c[0x0][0x360] ;  /* 0x00006c00ff0477ac */ /* 0x000ea80008000800 */
[----:B------:R-:W3:Y:S01]  /*00e0*/  LDC.64 R4, c[0x0][0x3b8] ;  /* 0x0000ee00ff047b82 */ /* 0x000ee20000000a00 */
[----:B------:R-:W4:Y:S01]  /*00f0*/  LDCU.64 UR6, c[0x0][0x358] ;  /* 0x00006b00ff0677ac */ /* 0x000f220008000a00 */
[----:B------:R-:W0:Y:S01]  /*0100*/  LDCU UR9, c[0x0][0x3c0] ;  /* 0x00007800ff0977ac */ /* 0x000e220008000800 */
[----:B------:R-:W0:Y:S01]  /*0110*/  LDCU UR22, c[0x0][0x3c4] ;  /* 0x00007880ff1677ac */ /* 0x000e220008000800 */
[----:B------:R-:W0:Y:S02]  /*0120*/  LDCU.64 UR10, c[0x0][0x398] ;  /* 0x00007300ff0a77ac */ /* 0x000e240008000a00 */
[C---:B0-----:R-:W-:Y:S01]  /*0130*/  IMAD.WIDE.U32 R2, R11.reuse, 0x4, R2 ;  /* 0x000000040b027825 */ /* 0x041fe200078e0002 */
[----:B------:R-:W0:Y:S01]  /*0140*/  LDCU.64 UR16, c[0x0][0x3a0] ;  /* 0x00007400ff1077ac */ /* 0x000e220008000a00 */
[----:B------:R-:W0:Y:S02]  /*0150*/  LDCU.64 UR18, c[0x0][0x390] ;  /* 0x00007200ff1277ac */ /* 0x000e240008000a00 */
[C---:B---3--:R-:W-:Y:S01]  /*0160*/  IMAD.WIDE.U32 R4, R11.reuse, 0x4, R4 ;  /* 0x000000040b047825 */ /* 0x048fe200078e0004 */
[----:B------:R-:W3:Y:S03]  /*0170*/  LDCU.64 UR20, c[0x0][0x3a8] ;  /* 0x00007500ff1477ac */ /* 0x000ee60008000a00 */
[----:B-1----:R-:W-:Y:S01]  /*0180*/  IMAD R11, R11, UR8, RZ ;  /* 0x000000080b0b7c24 */ /* 0x002fe2000f8e02ff */
[----:B--2-4-:R-:W1:Y:S06]  /*0190*/  LDCU.128 UR12, c[0x0][0x380] ;  /* 0x00007000ff0c77ac */ /* 0x014e6c0008000c00 */
.L_x_56:
[----:B------:R-:W-:Y:S01]  /*01a0*/  IADD3 R10, P0, PT, R7, R0, RZ ;  /* 0x00000000070a7210 */ /* 0x000fe20007f1e0ff */
[----:B0-----:R-:W2:Y:S01]  /*01b0*/  LDG.E R19, desc[UR6][R2.64] ;  /* 0x0000000602137981 */ /* 0x001ea2000c1e1900 */
[----:B------:R-:W-:-:S03]  /*01c0*/  SHF.R.S32.HI R18, RZ, 0x1f, R0 ;  /* 0x0000001fff127819 */ /* 0x000fc60000011400 */
[----:B------:R-:W-:Y:S01]  /*01d0*/  IMAD.SHL.U32 R16, R10, 0x4, RZ ;  /* 0x000000040a107824 */ /* 0x000fe200078e00ff */
[----:B-1----:R-:W-:-:S04]  /*01e0*/  LEA.HI.X.SX32 R9, R7, R18, 0x1, P0 ;  /* 0x0000001207097211 */ /* 0x002fc800000f0eff */
[----:B------:R-:W-:Y:S02]  /*01f0*/  SHF.L.U64.HI R10, R10, 0x2, R9 ;  /* 0x000000020a0a7819 */ /* 0x000fe40000010209 */
[C---:B------:R-:W-:Y:S02]  /*0200*/  IADD3 R14, P1, PT, R16.reuse, UR10, RZ ;  /* 0x0000000a100e7c10 */ /* 0x040fe4000ff3e0ff */
[----:B-1----:R-:W-:Y:S02]  /*0210*/  IADD3 R12, P0, PT, R16, UR12, RZ ;  /* 0x0000000c100c7c10 */ /* 0x002fe4000ff1e0ff */
[C---:B------:R-:W-:Y:S02]  /*0220*/  IADD3.X R15, PT, PT, R10.reuse, UR11, RZ, P1, !PT ;  /* 0x0000000b0a0f7c10 */ /* 0x040fe40008ffe4ff */
[----:B------:R-:W-:-:S03]  /*0230*/  IADD3.X R13, PT, PT, R10, UR13, RZ, P0, !PT ;  /* 0x0000000d0a0d7c10 */ /* 0x000fc600087fe4ff */
[----:B------:R-:W2:Y:S04]  /*0240*/  LDG.E R14, desc[UR6][R14.64] ;  /* 0x000000060e0e7981 */ /* 0x000ea8000c1e1900 */
[----:B------:R-:W2:Y:S01]  /*0250*/  LDG.E R6, desc[UR6][R12.64] ;  /* 0x000000060c067981 */ /* 0x000ea2000c1e1900 */
[C---:B------:R-:W-:Y:S02]  /*0260*/  IADD3 R8, P0, PT, R16.reuse, UR14, RZ ;  /* 0x0000000e10087c10 */ /* 0x040fe4000ff1e0ff */
[----:B0-----:R-:W-:Y:S02]  /*0270*/  IADD3 R16, P1, PT, R16, UR16, RZ ;  /* 0x0000001010107c10 */ /* 0x001fe4000ff3e0ff */
[C---:B------:R-:W-:Y:S02]  /*0280*/  IADD3.X R9, PT, PT, R10.reuse, UR15, RZ, P0, !PT ;  /* 0x0000000f0a097c10 */ /* 0x040fe400087fe4ff */
[----:B------:R-:W-:Y:S01]  /*0290*/  IADD3.X R17, PT, PT, R10, UR17, RZ, P1, !PT ;  /* 0x000000110a117c10 */ /* 0x000fe20008ffe4ff */
[----:B--2---:R-:W-:-:S05]  /*02a0*/  FFMA R19, R19, R14, R6 ;  /* 0x0000000e13137223 */ /* 0x004fca0000000006 */
[----:B------:R0:W-:Y:S04]  /*02b0*/  STG.E desc[UR6][R12.64], R19 ;  /* 0x000000130c007986 */ /* 0x0001e8000c101906 */
[----:B------:R-:W2:Y:S04]  /*02c0*/  LDG.E R16, desc[UR6][R16.64] ;  /* 0x0000000610107981 */ /* 0x000ea8000c1e1900 */
[----:B------:R-:W2:Y:S04]  /*02d0*/  LDG.E R21, desc[UR6][R4.64] ;  /* 0x0000000604157981 */ /* 0x000ea8000c1e1900 */
[----:B------:R-:W2:Y:S01]  /*02e0*/  LDG.E R6, desc[UR6][R8.64] ;  /* 0x0000000608067981 */ /* 0x000ea2000c1e1900 */
[----:B------:R-:W-:Y:S01]  /*02f0*/  ISETP.GE.AND P0, PT, R0, UR9, PT ;  /* 0x0000000900007c0c */ /* 0x000fe2000bf06270 */
[----:B------:R-:W-:Y:S01]  /*0300*/  BSSY.RECONVERGENT B1, `(.L_x_54) ;  /* 0x0000011000017945 */ /* 0x000fe20003800200 */
[----:B--2---:R-:W-:-:S05]  /*0310*/  FFMA R21, R21, R16, R6 ;  /* 0x0000001015157223 */ /* 0x004fca0000000006 */
[----:B------:R0:W-:Y:S06]  /*0320*/  STG.E desc[UR6][R8.64], R21 ;  /* 0x0000001508007986 */ /* 0x0001ec000c101906 */
[----:B------:R-:W-:Y:S05]  /*0330*/  @P0 BRA `(.L_x_55) ;  /* 0x0000000000340947 */ /* 0x000fea0003800000 */
[C---:B------:R-:W-:Y:S01]  /*0340*/  IADD3 R6, P0, PT, R11.reuse, R0, RZ ;  /* 0x000000000b067210 */ /* 0x040fe20007f1e0ff */
[----:B------:R-:W2:Y:S03]  /*0350*/  LDG.E R15, desc[UR6][R4.64] ;  /* 0x00000006040f7981 */ /* 0x000ea6000c1e1900 */
[----:B0-----:R-:W-:Y:S01]  /*0360*/  LEA.HI.X.SX32 R9, R11, R18, 0x1, P0 ;  /* 0x000000120b097211 */ /* 0x001fe200000f0eff */
[----:B------:R-:W-:-:S03]  /*0370*/  IMAD.SHL.U32 R12, R6, 0x4, RZ ;  /* 0x00000004060c7824 */ /* 0x000fc600078e00ff */
[----:B------:R-:W-:Y:S02]  /*0380*/  SHF.L.U64.HI R6, R6, 0x2, R9 ;  /* 0x0000000206067819 */ /* 0x000fe40000010209 */
[C---:B------:R-:W-:Y:S02]  /*0390*/  IADD3 R8, P0, PT, R12.reuse, UR18, RZ ;  /* 0x000000120c087c10 */ /* 0x040fe4000ff1e0ff */
[----:B---3--:R-:W-:Y:S02]  /*03a0*/  IADD3 R12, P1, PT, R12, UR20, RZ ;  /* 0x000000140c0c7c10 */ /* 0x008fe4000ff3e0ff */
[C---:B------:R-:W-:Y:S02]  /*03b0*/  IADD3.X R9, PT, PT, R6.reuse, UR19, RZ, P0, !PT ;  /* 0x0000001306097c10 */ /* 0x040fe400087fe4ff */
[----:B------:R-:W-:-:S03]  /*03c0*/  IADD3.X R13, PT, PT, R6, UR21, RZ, P1, !PT ;  /* 0x00000015060d7c10 */ /* 0x000fc60008ffe4ff */
[----:B------:R-:W2:Y:S04]  /*03d0*/  LDG.E R6, desc[UR6][R8.64] ;  /* 0x0000000608067981 */ /* 0x000ea8000c1e1900 */
[----:B------:R-:W2:Y:S02]  /*03e0*/  LDG.E R12, desc[UR6][R12.64] ;  /* 0x000000060c0c7981 */ /* 0x000ea4000c1e1900 */
[----:B--2---:R-:W-:-:S05]  /*03f0*/  FFMA R15, R15, R12, R6 ;  /* 0x0000000c0f0f7223 */ /* 0x004fca0000000006 */
[----:B------:R1:W-:Y:S02]  /*0400*/  STG.E desc[UR6][R8.64], R15 ;  /* 0x0000000f08007986 */ /* 0x0003e4000c101906 */
.L_x_55:
[----:B---3--:R-:W-:Y:S05]  /*0410*/  BSYNC.RECONVERGENT B1 ;  /* 0x0000000000017941 */ /* 0x008fea0003800200 */
.L_x_54:
[----:B------:R-:W-:-:S05]  /*0420*/  VIADD R0, R0, UR4 ;  /* 0x0000000400007c36 */ /* 0x000fca0008000000 */
[----:B------:R-:W-:-:S13]  /*0430*/  ISETP.GE.AND P0, PT, R0, UR22, PT ;  /* 0x0000001600007c0c */ /* 0x000fda000bf06270 */
[----:B------:R-:W-:Y:S05]  /*0440*/  @!P0 BRA `(.L_x_56) ;  /* 0xfffffffc00548947 */ /* 0x000fea000383ffff */
[----:B------:R-:W-:Y:S05]  /*0450*/  BSYNC.RECONVERGENT B0 ;  /* 0x0000000000007941 */ /* 0x000fea0003800200 */
.L_x_53:
[----:B------:R-:W-:Y:S05]  /*0460*/  EXIT ;  /* 0x000000000000794d */ /* 0x000fea0003800000 */
.L_x_57:
        /* <DEDUP_REMOVED lines=9> */
.L_x_185:


//--------------------- .text._Z17find_update_paramPfS_S_S_S_S_ii --------------------------
	.section	.text._Z17find_update_paramPfS_S_S_S_S_ii,"ax",@progbits
	.align	128
        .global         _Z17find_update_paramPfS_S_S_S_S_ii
        .type           _Z17find_update_paramPfS_S_S_S_S_ii,@function
        .size           _Z17find_update_paramPfS_S_S_S_S_ii,(.L_x_180 - _Z17find_update_paramPfS_S_S_S_S_ii)
        .other          _Z17find_update_paramPfS_S_S_S_S_ii,@"STO_CUDA_ENTRY STV_DEFAULT"
_Z17find_update_paramPfS_S_S_S_S_ii:
.text._Z17find_update_paramPfS_S_S_S_S_ii:
[----:B------:R-:W-:Y:S08]  /*0000*/  LDC R1, c[0x0][0x37c] ;  /* 0x0000df00ff017b82 */ /* 0x000ff00000000800 */
[----:B------:R-:W0:Y:S01]  /*0010*/  S2UR UR4, SR_CTAID.X ;  /* 0x00000000000479c3 */ /* 0x000e220000002500 */
[----:B------:R-:W1:Y:S01]  /*0020*/  S2R R0, SR_TID.X ;  /* 0x0000000000007919 */ /* 0x000e620000002100 */
[----:B------:R-:W0:Y:S02]  /*0030*/  LDCU UR5, c[0x0][0x3b4] ;  /* 0x00007680ff0577ac */ /* 0x000e240008000800 */
[----:B0-----:R-:W-:-:S06]  /*0040*/  UISETP.GE.U32.AND UP0, UPT, UR4, UR5, UPT ;  /* 0x000000050400728c */ /* 0x001fcc000bf06070 */
[----:B------:R-:W-:-:S04]  /*0050*/  PLOP3.LUT P0, PT, PT, PT, UP0, 0x80, 0x8 ;  /* 0x000000000008781c */ /* 0x000fc80003f0f008 */
[----:B-1----:R-:W-:-:S13]  /*0060*/  ISETP.NE.OR P0, PT, R0, RZ, P0 ;  /* 0x000000ff0000720c */ /* 0x002fda0000705670 */
[----:B------:R-:W-:Y:S05]  /*0070*/  @P0 EXIT ;  /* 0x000000000000094d */ /* 0x000fea0003800000 */
[----:B------:R-:W0:Y:S02]  /*0080*/  LDCU UR12, c[0x0][0x3b0] ;  /* 0x00007600ff0c77ac */ /* 0x000e240008000800 */
[----:B0-----:R-:W-:-:S06]  /*0090*/  UISETP.GE.AND UP0, UPT, UR12, 0x1, UPT ;  /* 0x000000010c00788c */ /* 0x001fcc000bf06270 */
[----:B------:R-:W-:-:S13]  /*00a0*/  PLOP3.LUT P0, PT, PT, PT, UP0, 0x80, 0x8 ;  /* 0x000000000008781c */ /* 0x000fda0003f0f008 */
[----:B------:R-:W-:Y:S05]  /*00b0*/  @!P0 EXIT ;  /* 0x000000000000894d */ /* 0x000fea0003800000 */
[----:B------:R-:W0:Y:S01]  /*00c0*/  S2R R3, SR_CTAID.X ;  /* 0x0000000000037919 */ /* 0x000e220000002500 */
[----:B------:R-:W0:Y:S01]  /*00d0*/  LDC.64 R22, c[0x0][0x398] ;  /* 0x0000e600ff167b82 */ /* 0x000e220000000a00 */
[----:B------:R-:W1:Y:S01]  /*00e0*/  LDCU.64 UR6, c[0x0][0x390] ;  /* 0x00007200ff0677ac */ /* 0x000e620008000a00 */
[----:B------:R-:W-:Y:S02]  /*00f0*/  UISETP.GE.U32.AND UP0, UPT, UR12, 0x4, UPT ;  /* 0x000000040c00788c */ /* 0x000fe4000bf06070 */
[----:B------:R-:W-:Y:S01]  /*0100*/  UIMAD UR15, UR4, UR12, URZ ;  /* 0x0000000c040f72a4 */ /* 0x000fe2000f8e02ff */
[----:B------:R-:W2:Y:S01]  /*0110*/  LDCU.64 UR16, c[0x0][0x358] ;  /* 0x00006b00ff1077ac */ /* 0x000ea20008000a00 */
[----:B------:R-:W-:Y:S02]  /*0120*/  ULOP3.LUT UR19, UR12, 0x3, URZ, 0xc0, !UPT ;  /* 0x000000030c137892 */ /* 0x000fe4000f8ec0ff */
[----:B------:R-:W-:Y:S02]  /*0130*/  USHF.R.S32.HI UR18, URZ, 0x1f, UR15 ;  /* 0x0000001fff127899 */ /* 0x000fe4000801140f */
[----:B-1----:R-:W-:-:S03]  /*0140*/  UIMAD.WIDE.U32 UR6, UR4, 0x4, UR6 ;  /* 0x00000004040678a5 */ /* 0x002fc6000f8e0006 */
[----:B------:R-:W-:Y:S01]  /*0150*/  UMOV UR4, URZ ;  /* 0x000000ff00047c82 */ /* 0x000fe20008000000 */
[----:B0-----:R-:W-:Y:S01]  /*0160*/  IMAD.WIDE.U32 R22, R3, 0x4, R22 ;  /* 0x0000000403167825 */ /* 0x001fe200078e0016 */
[----:B--2---:R-:W-:Y:S07]  /*0170*/  BRA.U !UP0, `(.L_x_58) ;  /* 0x00000015088c7547 */ /* 0x004fee000b800000 */
[----:B------:R-:W0:Y:S01]  /*0180*/  LDCU.128 UR20, c[0x0][0x3a0] ;  /* 0x00007400ff1477ac */ /* 0x000e220008000c00 */
[----:B------:R-:W1:Y:S01]  /*0190*/  LDCU.128 UR24, c[0x0][0x380] ;  /* 0x00007000ff1877ac */ /* 0x000e620008000c00 */
[----:B------:R-:W-:Y:S02]  /*01a0*/  ULEA UR5, UP1, UR15, 0x8, 0x2 ;  /* 0x000000080f057891 */ /* 0x000fe4000f8210ff */
[----:B------:R-:W-:Y:S02]  /*01b0*/  ULOP3.LUT UR4, UR12, 0x7ffffffc, URZ, 0xc0, !UPT ;  /* 0x7ffffffc0c047892 */ /* 0x000fe4000f8ec0ff */
[----:B------:R-:W-:Y:S02]  /*01c0*/  ULEA.HI.X UR8, UR15, URZ, UR18, 0x2, UP1 ;  /* 0x000000ff0f087291 */ /* 0x000fe400088f1412 */
[----:B------:R-:W-:Y:S02]  /*01d0*/  UIADD3 UR4, UPT, UPT, -UR4, URZ, URZ ;  /* 0x000000ff04047290 */ /* 0x000fe4000fffe1ff */
[----:B0-----:R-:W-:-:S02]  /*01e0*/  UIADD3 UR13, UP0, UPT, UR5, UR20, URZ ;  /* 0x00000014050d7290 */ /* 0x001fc4000ff1e0ff */
[----:B------:R-:W-:Y:S02]  /*01f0*/  UIADD3 UR9, UP2, UPT, UR5, UR22, URZ ;  /* 0x0000001605097290 */ /* 0x000fe4000ff5e0ff */
[----:B-1----:R-:W-:Y:S02]  /*0200*/  UIADD3 UR11, UP1, UPT, UR5, UR24, URZ ;  /* 0x00000018050b7290 */ /* 0x002fe4000ff3e0ff */
[----:B------:R-:W-:Y:S01]  /*0210*/  UIADD3.X UR14, UPT, UPT, UR8, UR21, URZ, UP0, !UPT ;  /* 0x00000015080e7290 */ /* 0x000fe200087fe4ff */
[----:B------:R-:W-:Y:S01]  /*0220*/  IMAD.U32 R20, RZ, RZ, UR13 ;  /* 0x0000000dff147e24 */ /* 0x000fe2000f8e00ff */
[----:B------:R-:W-:Y:S01]  /*0230*/  UIADD3 UR5, UP0, UPT, UR5, UR26, URZ ;  /* 0x0000001a05057290 */ /* 0x000fe2000ff1e0ff */
[----:B------:R-:W-:Y:S01]  /*0240*/  IMAD.U32 R16, RZ, RZ, UR9 ;  /* 0x00000009ff107e24 */ /* 0x000fe2000f8e00ff */
[----:B------:R-:W-:Y:S01]  /*0250*/  UIADD3.X UR10, UPT, UPT, UR8, UR23, URZ, UP2, !UPT ;  /* 0x00000017080a7290 */ /* 0x000fe200097fe4ff */
[----:B------:R-:W-:Y:S01]  /*0260*/  IMAD.U32 R18, RZ, RZ, UR11 ;  /* 0x0000000bff127e24 */ /* 0x000fe2000f8e00ff */
[----:B------:R-:W-:Y:S01]  /*0270*/  UIADD3.X UR12, UPT, UPT, UR8, UR25, URZ, UP1, !UPT ;  /* 0x00000019080c7290 */ /* 0x000fe20008ffe4ff */
[----:B------:R-:W-:Y:S01]  /*0280*/  IMAD.U32 R21, RZ, RZ, UR14 ;  /* 0x0000000eff157e24 */ /* 0x000fe2000f8e00ff */
[----:B------:R-:W-:Y:S01]  /*0290*/  UIADD3.X UR8, UPT, UPT, UR8, UR27, URZ, UP0, !UPT ;  /* 0x0000001b08087290 */ /* 0x000fe200087fe4ff */
[----:B------:R-:W-:-:S02]  /*02a0*/  IMAD.U32 R14, RZ, RZ, UR5 ;  /* 0x00000005ff0e7e24 */ /* 0x000fc4000f8e00ff */
[----:B------:R-:W-:Y:S02]  /*02b0*/  IMAD.U32 R17, RZ, RZ, UR10 ;  /* 0x0000000aff117e24 */ /* 0x000fe4000f8e00ff */
[----:B------:R-:W-:Y:S02]  /*02c0*/  IMAD.U32 R19, RZ, RZ, UR12 ;  /* 0x0000000cff137e24 */ /* 0x000fe4000f8e00ff */
[----:B------:R-:W-:-:S07]  /*02d0*/  IMAD.U32 R15, RZ, RZ, UR8 ;  /* 0x00000008ff0f7e24 */ /* 0x000fce000f8e00ff */
.L_x_75:
[----:B--2---:R-:W2:Y:S02]  /*02e0*/  LDG.E R10, desc[UR16][R20.64+-0x8] ;  /* 0xfffff810140a7981 */ /* 0x004ea4000c1e1900 */
[----:B--2---:R-:W-:-:S13]  /*02f0*/  FSETP.GEU.AND P0, PT, R10, RZ, PT ;  /* 0x000000ff0a00720b */ /* 0x004fda0003f0e000 */
[----:B01-34-:R-:W-:Y:S05]  /*0300*/  @P0 BRA `(.L_x_59) ;  /* 0x00000000009c0947 */ /* 0x01bfea0003800000 */
[----:B------:R-:W2:Y:S01]  /*0310*/  LDG.E R0, desc[UR16][R18.64+-0x8] ;  /* 0xfffff81012007981 */ /* 0x000ea2000c1e1900 */
[----:B------:R-:W-:Y:S01]  /*0320*/  MOV R7, UR7 ;  /* 0x0000000700077c02 */ /* 0x000fe20008000f00 */
[----:B------:R-:W-:-:S05]  /*0330*/  IMAD.U32 R6, RZ, RZ, UR6 ;  /* 0x00000006ff067e24 */ /* 0x000fca000f8e00ff */
[----:B------:R0:W5:Y:S01]  /*0340*/  LDG.E R7, desc[UR16][R6.64] ;  /* 0x0000001006077981 */ /* 0x000162000c1e1900 */
[----:B------:R-:W1:Y:S01]  /*0350*/  F2F.F64.F32 R10, R10 ;  /* 0x0000000a000a7310 */ /* 0x000e620000201800 */
[----:B------:R-:W-:Y:S01]  /*0360*/  IMAD.MOV.U32 R4, RZ, RZ, 0x1 ;  /* 0x00000001ff047424 */ /* 0x000fe200078e00ff */
[----:B------:R-:W-:Y:S01]  /*0370*/  UMOV UR8, 0xcccccccd ;  /* 0xcccccccd00087882 */ /* 0x000fe20000000000 */
[----:B------:R-:W-:-:S05]  /*0380*/  UMOV UR9, 0x3feccccc ;  /* 0x3feccccc00097882 */ /* 0x000fca0000000000 */
[----:B-1----:R-:W1:Y:S02]  /*0390*/  MUFU.RCP64H R5, R11 ;  /* 0x0000000b00057308 */ /* 0x002e640000001800 */
[----:B-1----:R-:W-:-:S08]  /*03a0*/  DFMA R2, -R10, R4, 1 ;  /* 0x3ff000000a02742b */ /* 0x002fd00000000104 */
[----:B------:R-:W-:-:S08]  /*03b0*/  DFMA R8, R2, R2, R2 ;  /* 0x000000020208722b */ /* 0x000fd00000000002 */
[----:B------:R-:W-:-:S08]  /*03c0*/  DFMA R8, R4, R8, R4 ;  /* 0x000000080408722b */ /* 0x000fd00000000004 */
[----:B------:R-:W-:-:S08]  /*03d0*/  DFMA R4, -R10, R8, 1 ;  /* 0x3ff000000a04742b */ /* 0x000fd00000000108 */
[----:B------:R-:W-:Y:S01]  /*03e0*/  DFMA R4, R8, R4, R8 ;  /* 0x000000040804722b */ /* 0x000fe20000000008 */
[----:B--2---:R-:W1:Y:S02]  /*03f0*/  F2F.F64.F32 R2, R0 ;  /* 0x0000000000027310 */ /* 0x004e640000201800 */
[----:B-1----:R-:W-:-:S08]  /*0400*/  DMUL R12, R2, -UR8 ;  /* 0x80000008020c7c28 */ /* 0x002fd00008000000 */
[----:B------:R-:W-:Y:S02]  /*0410*/  DMUL R28, R12, R4 ;  /* 0x000000040c1c7228 */ /* 0x000fe40000000000 */
[----:B------:R-:W-:-:S06]  /*0420*/  FSETP.GEU.AND P1, PT, |R13|, 6.5827683646048100446e-37, PT ;  /* 0x036000000d00780b */ /* 0x000fcc0003f2e200 */
[----:B------:R-:W-:-:S08]  /*0430*/  DFMA R2, -R10, R28, R12 ;  /* 0x0000001c0a02722b */ /* 0x000fd0000000010c */
[----:B------:R-:W-:-:S10]  /*0440*/  DFMA R28, R4, R2, R28 ;  /* 0x00000002041c722b */ /* 0x000fd4000000001c */
[----:B------:R-:W-:-:S05]  /*0450*/  FFMA R2, RZ, R11, R29 ;  /* 0x0000000bff027223 */ /* 0x000fca000000001d */
[----:B------:R-:W-:-:S13]  /*0460*/  FSETP.GT.AND P0, PT, |R2|, 1.469367938527859385e-39, PT ;  /* 0x001000000200780b */ /* 0x000fda0003f04200 */
[----:B0-----:R-:W-:Y:S05]  /*0470*/  @P0 BRA P1, `(.L_x_60) ;  /* 0x0000000000100947 */ /* 0x001fea0000800000 */
[----:B------:R-:W-:Y:S01]  /*0480*/  IMAD.MOV.U32 R8, RZ, RZ, R12 ;  /* 0x000000ffff087224 */ /* 0x000fe200078e000c */
[----:B------:R-:W-:Y:S01]  /*0490*/  MOV R0, 0x4c0 ;  /* 0x000004c000007802 */ /* 0x000fe20000000f00 */
[----:B------:R-:W-:-:S07]  /*04a0*/  IMAD.MOV.U32 R9, RZ, RZ, R13 ;  /* 0x000000ffff097224 */ /* 0x000fce00078e000d */
[----:B-----5:R-:W-:Y:S05]  /*04b0*/  CALL.REL.NOINC `($__internal_1_$__cuda_sm20_div_rn_f64_full) ;  /* 0x0000002400647944 */ /* 0x020fea0003c00000 */
.L_x_60:
[----:B-----5:R-:W0:Y:S01]  /*04c0*/  F2F.F64.F32 R2, R7 ;  /* 0x0000000700027310 */ /* 0x020e220000201800 */
[----:B------:R-:W-:Y:S02]  /*04d0*/  IMAD.MOV.U32 R5, RZ, RZ, R29 ;  /* 0x000000ffff057224 */ /* 0x000fe400078e001d */
[----:B------:R-:W-:Y:S01]  /*04e0*/  IMAD.U32 R4, RZ, RZ, UR6 ;  /* 0x00000006ff047e24 */ /* 0x000fe2000f8e00ff */
[----:B0-----:R-:W-:Y:S01]  /*04f0*/  DSETP.MIN.AND P0, P1, R2, R28, PT ;  /* 0x0000001c0200722a */ /* 0x001fe20003900000 */
[----:B------:R-:W-:-:S05]  /*0500*/  IMAD.MOV.U32 R0, RZ, RZ, R3 ;  /* 0x000000ffff007224 */ /* 0x000fca00078e0003 */
[----:B------:R-:W-:Y:S02]  /*0510*/  FSEL R9, R0, R5, P0 ;  /* 0x0000000500097208 */ /* 0x000fe40000000000 */
[----:B------:R-:W-:-:S06]  /*0520*/  SEL R2, R2, R28, P0 ;  /* 0x0000001c02027207 */ /* 0x000fcc0000000000 */
[----:B------:R-:W-:Y:S01]  /*0530*/  @P1 LOP3.LUT R9, R5, 0x80000, RZ, 0xfc, !PT ;  /* 0x0008000005091812 */ /* 0x000fe200078efcff */
[----:B------:R-:W-:-:S04]  /*0540*/  IMAD.U32 R5, RZ, RZ, UR7 ;  /* 0x00000007ff057e24 */ /* 0x000fc8000f8e00ff */
[----:B------:R-:W-:-:S06]  /*0550*/  IMAD.MOV.U32 R3, RZ, RZ, R9 ;  /* 0x000000ffff037224 */ /* 0x000fcc00078e0009 */
[----:B------:R-:W0:Y:S02]  /*0560*/  F2F.F32.F64 R3, R2 ;  /* 0x0000000200037310 */ /* 0x000e240000301000 */
[----:B0-----:R0:W-:Y:S02]  /*0570*/  STG.E desc[UR16][R4.64], R3 ;  /* 0x0000000304007986 */ /* 0x0011e4000c101910 */
.L_x_59:
[----:B------:R-:W2:Y:S02]  /*0580*/  LDG.E R10, desc[UR16][R16.64+-0x8] ;  /* 0xfffff810100a7981 */ /* 0x000ea4000c1e1900 */
[----:B--2---:R-:W-:-:S13]  /*0590*/  FSETP.GEU.AND P0, PT, R10, RZ, PT ;  /* 0x000000ff0a00720b */ /* 0x004fda0003f0e000 */
[----:B------:R-:W-:Y:S05]  /*05a0*/  @P0 BRA `(.L_x_61) ;  /* 0x00000000008c0947 */ /* 0x000fea0003800000 */
[----:B------:R-:W2:Y:S04]  /*05b0*/  LDG.E R0, desc[UR16][R14.64+-0x8] ;  /* 0xfffff8100e007981 */ /* 0x000ea8000c1e1900 */
[----:B------:R1:W5:Y:S01]  /*05c0*/  LDG.E R7, desc[UR16][R22.64] ;  /* 0x0000001016077981 */ /* 0x000362000c1e1900 */
[----:B------:R-:W3:Y:S01]  /*05d0*/  F2F.F64.F32 R10, R10 ;  /* 0x0000000a000a7310 */ /* 0x000ee20000201800 */
[----:B0-----:R-:W-:Y:S01]  /*05e0*/  IMAD.MOV.U32 R4, RZ, RZ, 0x1 ;  /* 0x00000001ff047424 */ /* 0x001fe200078e00ff */
[----:B------:R-:W-:Y:S01]  /*05f0*/  UMOV UR8, 0xcccccccd ;  /* 0xcccccccd00087882 */ /* 0x000fe20000000000 */
[----:B------:R-:W-:-:S05]  /*0600*/  UMOV UR9, 0x3feccccc ;  /* 0x3feccccc00097882 */ /* 0x000fca0000000000 */
[----:B---3--:R-:W0:Y:S02]  /*0610*/  MUFU.RCP64H R5, R11 ;  /* 0x0000000b00057308 */ /* 0x008e240000001800 */
[----:B0-----:R-:W-:-:S08]  /*0620*/  DFMA R2, -R10, R4, 1 ;  /* 0x3ff000000a02742b */ /* 0x001fd00000000104 */
[----:B------:R-:W-:-:S08]  /*0630*/  DFMA R8, R2, R2, R2 ;  /* 0x000000020208722b */ /* 0x000fd00000000002 */
[----:B------:R-:W-:-:S08]  /*0640*/  DFMA R8, R4, R8, R4 ;  /* 0x000000080408722b */ /* 0x000fd00000000004 */
[----:B------:R-:W-:-:S08]  /*0650*/  DFMA R4, -R10, R8, 1 ;  /* 0x3ff000000a04742b */ /* 0x000fd00000000108 */
[----:B------:R-:W-:Y:S01]  /*0660*/  DFMA R4, R8, R4, R8 ;  /* 0x000000040804722b */ /* 0x000fe20000000008 */
[----:B--2---:R-:W0:Y:S02]  /*0670*/  F2F.F64.F32 R2, R0 ;  /* 0x0000000000027310 */ /* 0x004e240000201800 */
[----:B0-----:R-:W-:-:S08]  /*0680*/  DMUL R12, R2, -UR8 ;  /* 0x80000008020c7c28 */ /* 0x001fd00008000000 */
[----:B------:R-:W-:Y:S02]  /*0690*/  DMUL R28, R12, R4 ;  /* 0x000000040c1c7228 */ /* 0x000fe40000000000 */
[----:B------:R-:W-:-:S06]  /*06a0*/  FSETP.GEU.AND P1, PT, |R13|, 6.5827683646048100446e-37, PT ;  /* 0x036000000d00780b */ /* 0x000fcc0003f2e200 */
[----:B------:R-:W-:-:S08]  /*06b0*/  DFMA R2, -R10, R28, R12 ;  /* 0x0000001c0a02722b */ /* 0x000fd0000000010c */
[----:B------:R-:W-:-:S10]  /*06c0*/  DFMA R28, R4, R2, R28 ;  /* 0x00000002041c722b */ /* 0x000fd4000000001c */
[----:B------:R-:W-:-:S05]  /*06d0*/  FFMA R2, RZ, R11, R29 ;  /* 0x0000000bff027223 */ /* 0x000fca000000001d */
[----:B------:R-:W-:-:S13]  /*06e0*/  FSETP.GT.AND P0, PT, |R2|, 1.469367938527859385e-39, PT ;  /* 0x001000000200780b */ /* 0x000fda0003f04200 */
[----:B-1----:R-:W-:Y:S05]  /*06f0*/  @P0 BRA P1, `(.L_x_62) ;  /* 0x0000000000100947 */ /* 0x002fea0000800000 */
[----:B------:R-:W-:Y:S01]  /*0700*/  MOV R8, R12 ;  /* 0x0000000c00087202 */ /* 0x000fe20000000f00 */
[----:B------:R-:W-:Y:S01]  /*0710*/  IMAD.MOV.U32 R9, RZ, RZ, R13 ;  /* 0x000000ffff097224 */ /* 0x000fe200078e000d */
[----:B------:R-:W-:-:S07]  /*0720*/  MOV R0, 0x740 ;  /* 0x0000074000007802 */ /* 0x000fce0000000f00 */
[----:B-----5:R-:W-:Y:S05]  /*0730*/  CALL.REL.NOINC `($__internal_1_$__cuda_sm20_div_rn_f64_full) ;  /* 0x0000002000c47944 */ /* 0x020fea0003c00000 */
.L_x_62:
[----:B-----5:R-:W0:Y:S01]  /*0740*/  F2F.F64.F32 R2, R7 ;  /* 0x0000000700027310 */ /* 0x020e220000201800 */
[----:B------:R-:W-:Y:S01]  /*0750*/  IMAD.MOV.U32 R5, RZ, RZ, R29 ;  /* 0x000000ffff057224 */ /* 0x000fe200078e001d */
[----:B0-----:R-:W-:Y:S01]  /*0760*/  DSETP.MIN.AND P0, P1, R2, R28, PT ;  /* 0x0000001c0200722a */ /* 0x001fe20003900000 */
[----:B------:R-:W-:-:S05]  /*0770*/  IMAD.MOV.U32 R0, RZ, RZ, R3 ;  /* 0x000000ffff007224 */ /* 0x000fca00078e0003 */
[----:B------:R-:W-:Y:S02]  /*0780*/  FSEL R9, R0, R5, P0 ;  /* 0x0000000500097208 */ /* 0x000fe40000000000 */
[----:B------:R-:W-:-:S06]  /*0790*/  SEL R2, R2, R28, P0 ;  /* 0x0000001c02027207 */ /* 0x000fcc0000000000 */
[----:B------:R-:W-:-:S05]  /*07a0*/  @P1 LOP3.LUT R9, R5, 0x80000, RZ, 0xfc, !PT ;  /* 0x0008000005091812 */ /* 0x000fca00078efcff */
[----:B------:R-:W-:-:S06]  /*07b0*/  IMAD.MOV.U32 R3, RZ, RZ, R9 ;  /* 0x000000ffff037224 */ /* 0x000fcc00078e0009 */
[----:B------:R-:W0:Y:S02]  /*07c0*/  F2F.F32.F64 R3, R2 ;  /* 0x0000000200037310 */ /* 0x000e240000301000 */
[----:B0-----:R1:W-:Y:S02]  /*07d0*/  STG.E desc[UR16][R22.64], R3 ;  /* 0x0000000316007986 */ /* 0x0013e4000c101910 */
.L_x_61:
[----:B------:R-:W2:Y:S02]  /*07e0*/  LDG.E R10, desc[UR16][R20.64+-0x4] ;  /* 0xfffffc10140a7981 */ /* 0x000ea4000c1e1900 */
[----:B--2---:R-:W-:-:S13]  /*07f0*/  FSETP.GEU.AND P0, PT, R10, RZ, PT ;  /* 0x000000ff0a00720b */ /* 0x004fda0003f0e000 */
[----:B------:R-:W-:Y:S05]  /*0800*/  @P0 BRA `(.L_x_63) ;  /* 0x00000000009c0947 */ /* 0x000fea0003800000 */
[----:B------:R-:W2:Y:S01]  /*0810*/  LDG.E R0, desc[UR16][R18.64+-0x4] ;  /* 0xfffffc1012007981 */ /* 0x000ea2000c1e1900 */
[----:B------:R-:W-:Y:S02]  /*0820*/  IMAD.U32 R7, RZ, RZ, UR7 ;  /* 0x00000007ff077e24 */ /* 0x000fe4000f8e00ff */
[----:B------:R-:W-:-:S05]  /*0830*/  IMAD.U32 R6, RZ, RZ, UR6 ;  /* 0x00000006ff067e24 */ /* 0x000fca000f8e00ff */
[----:B------:R3:W5:Y:S01]  /*0840*/  LDG.E R7, desc[UR16][R6.64] ;  /* 0x0000001006077981 */ /* 0x000762000c1e1900 */
[----:B------:R-:W4:Y:S01]  /*0850*/  F2F.F64.F32 R10, R10 ;  /* 0x0000000a000a7310 */ /* 0x000f220000201800 */
[----:B0-----:R-:W-:Y:S01]  /*0860*/  IMAD.MOV.U32 R4, RZ, RZ, 0x1 ;  /* 0x00000001ff047424 */ /* 0x001fe200078e00ff */
[----:B------:R-:W-:Y:S01]  /*0870*/  UMOV UR8, 0xcccccccd ;  /* 0xcccccccd00087882 */ /* 0x000fe20000000000 */
[----:B------:R-:W-:-:S05]  /*0880*/  UMOV UR9, 0x3feccccc ;  /* 0x3feccccc00097882 */ /* 0x000fca0000000000 */
[----:B----4-:R-:W1:Y:S02]  /*0890*/  MUFU.RCP64H R5, R11 ;  /* 0x0000000b00057308 */ /* 0x010e640000001800 */
[----:B-1----:R-:W-:-:S08]  /*08a0*/  DFMA R2, -R10, R4, 1 ;  /* 0x3ff000000a02742b */ /* 0x002fd00000000104 */
        /* <DEDUP_REMOVED lines=12> */
[----:B---3--:R-:W-:Y:S05]  /*0970*/  @P0 BRA P1, `(.L_x_64) ;  /* 0x0000000000100947 */ /* 0x008fea0000800000 */
[----:B------:R-:W-:Y:S01]  /*0980*/  IMAD.MOV.U32 R8, RZ, RZ, R12 ;  /* 0x000000ffff087224 */ /* 0x000fe200078e000c */
[----:B------:R-:W-:Y:S01]  /*0990*/  MOV R0, 0x9c0 ;  /* 0x000009c000007802 */ /* 0x000fe20000000f00 */
[----:B------:R-:W-:-:S07]  /*09a0*/  IMAD.MOV.U32 R9, RZ, RZ, R13 ;  /* 0x000000ffff097224 */ /* 0x000fce00078e000d */
[----:B-----5:R-:W-:Y:S05]  /*09b0*/  CALL.REL.NOINC `($__internal_1_$__cuda_sm20_div_rn_f64_full) ;  /* 0x0000002000247944 */ /* 0x020fea0003c00000 */
.L_x_64:
[----:B-----5:R-:W0:Y:S01]  /*09c0*/  F2F.F64.F32 R2, R7 ;  /* 0x0000000700027310 */ /* 0x020e220000201800 */
[----:B------:R-:W-:Y:S01]  /*09d0*/  MOV R5, R29 ;  /* 0x0000001d00057202 */ /* 0x000fe20000000f00 */
        /* <DEDUP_REMOVED lines=10> */
.L_x_63:
[----:B------:R-:W3:Y:S02]  /*0a80*/  LDG.E R10, desc[UR16][R16.64+-0x4] ;  /* 0xfffffc10100a7981 */ /* 0x000ee4000c1e1900 */
[----:B---3--:R-:W-:-:S13]  /*0a90*/  FSETP.GEU.AND P0, PT, R10, RZ, PT ;  /* 0x000000ff0a00720b */ /* 0x008fda0003f0e000 */
[----:B------:R-:W-:Y:S05]  /*0aa0*/  @P0 BRA `(.L_x_65) ;  /* 0x00000000008c0947 */ /* 0x000fea0003800000 */
[----:B------:R-:W3:Y:S04]  /*0ab0*/  LDG.E R0, desc[UR16][R14.64+-0x4] ;  /* 0xfffffc100e007981 */ /* 0x000ee8000c1e1900 */
[----:B------:R4:W5:Y:S01]  /*0ac0*/  LDG.E R7, desc[UR16][R22.64] ;  /* 0x0000001016077981 */ /* 0x000962000c1e1900 */
[----:B------:R-:W1:Y:S01]  /*0ad0*/  F2F.F64.F32 R10, R10 ;  /* 0x0000000a000a7310 */ /* 0x000e620000201800 */
[----:B0-2---:R-:W-:Y:S01]  /*0ae0*/  IMAD.MOV.U32 R4, RZ, RZ, 0x1 ;  /* 0x00000001ff047424 */ /* 0x005fe200078e00ff */
[----:B------:R-:W-:Y:S01]  /*0af0*/  UMOV UR8, 0xcccccccd ;  /* 0xcccccccd00087882 */ /* 0x000fe20000000000 */
[----:B------:R-:W-:-:S05]  /*0b00*/  UMOV UR9, 0x3feccccc ;  /* 0x3feccccc00097882 */ /* 0x000fca0000000000 */
[----:B-1----:R-:W0:Y:S02]  /*0b10*/  MUFU.RCP64H R5, R11 ;  /* 0x0000000b00057308 */ /* 0x002e240000001800 */
[----:B0-----:R-:W-:-:S08]  /*0b20*/  DFMA R2, -R10, R4, 1 ;  /* 0x3ff000000a02742b */ /* 0x001fd00000000104 */
[----:B------:R-:W-:-:S08]  /*0b30*/  DFMA R8, R2, R2, R2 ;  /* 0x000000020208722b */ /* 0x000fd00000000002 */
[----:B------:R-:W-:-:S08]  /*0b40*/  DFMA R8, R4, R8, R4 ;  /* 0x000000080408722b */ /* 0x000fd00000000004 */
[----:B------:R-:W-:-:S08]  /*0b50*/  DFMA R4, -R10, R8, 1 ;  /* 0x3ff000000a04742b */ /* 0x000fd00000000108 */
[----:B------:R-:W-:Y:S01]  /*0b60*/  DFMA R4, R8, R4, R8 ;  /* 0x000000040804722b */ /* 0x000fe20000000008 */
[----:B---3--:R-:W0:Y:S02]  /*0b70*/  F2F.F64.F32 R2, R0 ;  /* 0x0000000000027310 */ /* 0x008e240000201800 */
[----:B0-----:R-:W-:-:S08]  /*0b80*/  DMUL R12, R2, -UR8 ;  /* 0x80000008020c7c28 */ /* 0x001fd00008000000 */
[----:B------:R-:W-:Y:S02]  /*0b90*/  DMUL R28, R12, R4 ;  /* 0x000000040c1c7228 */ /* 0x000fe40000000000 */
[----:B------:R-:W-:-:S06]  /*0ba0*/  FSETP.GEU.AND P1, PT, |R13|, 6.5827683646048100446e-37, PT ;  /* 0x036000000d00780b */ /* 0x000fcc0003f2e200 */
[----:B------:R-:W-:-:S08]  /*0bb0*/  DFMA R2, -R10, R28, R12 ;  /* 0x0000001c0a02722b */ /* 0x000fd0000000010c */
[----:B------:R-:W-:-:S10]  /*0bc0*/  DFMA R28, R4, R2, R28 ;  /* 0x00000002041c722b */ /* 0x000fd4000000001c */
[----:B------:R-:W-:-:S05]  /*0bd0*/  FFMA R2, RZ, R11, R29 ;  /* 0x0000000bff027223 */ /* 0x000fca000000001d */
[----:B------:R-:W-:-:S13]  /*0be0*/  FSETP.GT.AND P0, PT, |R2|, 1.469367938527859385e-39, PT ;  /* 0x001000000200780b */ /* 0x000fda0003f04200 */
[----:B----4-:R-:W-:Y:S05]  /*0bf0*/  @P0 BRA P1, `(.L_x_66) ;  /* 0x0000000000100947 */ /* 0x010fea0000800000 */
[----:B------:R-:W-:Y:S01]  /*0c00*/  IMAD.MOV.U32 R8, RZ, RZ, R12 ;  /* 0x000000ffff087224 */ /* 0x000fe200078e000c */
[----:B------:R-:W-:Y:S01]  /*0c10*/  MOV R0, 0xc40 ;  /* 0x00000c4000007802 */ /* 0x000fe20000000f00 */
[----:B------:R-:W-:-:S07]  /*0c20*/  IMAD.MOV.U32 R9, RZ, RZ, R13 ;  /* 0x000000ffff097224 */ /* 0x000fce00078e000d */
[----:B-----5:R-:W-:Y:S05]  /*0c30*/  CALL.REL.NOINC `($__internal_1_$__cuda_sm20_div_rn_f64_full) ;  /* 0x0000001c00847944 */ /* 0x020fea0003c00000 */
.L_x_66:
[----:B-----5:R-:W0:Y:S01]  /*0c40*/  F2F.F64.F32 R2, R7 ;  /* 0x0000000700027310 */ /* 0x020e220000201800 */
[----:B------:R-:W-:Y:S01]  /*0c50*/  IMAD.MOV.U32 R5, RZ, RZ, R29 ;  /* 0x000000ffff057224 */ /* 0x000fe200078e001d */
[----:B0-----:R-:W-:Y:S01]  /*0c60*/  DSETP.MIN.AND P0, P1, R2, R28, PT ;  /* 0x0000001c0200722a */ /* 0x001fe20003900000 */
[----:B------:R-:W-:-:S05]  /*0c70*/  MOV R0, R3 ;  /* 0x0000000300007202 */ /* 0x000fca0000000f00 */
[----:B------:R-:W-:Y:S02]  /*0c80*/  FSEL R9, R0, R5, P0 ;  /* 0x0000000500097208 */ /* 0x000fe40000000000 */
[----:B------:R-:W-:-:S06]  /*0c90*/  SEL R2, R2, R28, P0 ;  /* 0x0000001c02027207 */ /* 0x000fcc0000000000 */
[----:B------:R-:W-:-:S05]  /*0ca0*/  @P1 LOP3.LUT R9, R5, 0x80000, RZ, 0xfc, !PT ;  /* 0x0008000005091812 */ /* 0x000fca00078efcff */
[----:B------:R-:W-:-:S06]  /*0cb0*/  IMAD.MOV.U32 R3, RZ, RZ, R9 ;  /* 0x000000ffff037224 */ /* 0x000fcc00078e0009 */
[----:B------:R-:W0:Y:S02]  /*0cc0*/  F2F.F32.F64 R3, R2 ;  /* 0x0000000200037310 */ /* 0x000e240000301000 */
[----:B0-----:R3:W-:Y:S02]  /*0cd0*/  STG.E desc[UR16][R22.64], R3 ;  /* 0x0000000316007986 */ /* 0x0017e4000c101910 */
.L_x_65:
[----:B------:R-:W4:Y:S02]  /*0ce0*/  LDG.E R10, desc[UR16][R20.64] ;  /* 0x00000010140a7981 */ /* 0x000f24000c1e1900 */
[----:B----4-:R-:W-:-:S13]  /*0cf0*/  FSETP.GEU.AND P0, PT, R10, RZ, PT ;  /* 0x000000ff0a00720b */ /* 0x010fda0003f0e000 */
[----:B------:R-:W-:Y:S05]  /*0d00*/  @P0 BRA `(.L_x_67) ;  /* 0x00000000009c0947 */ /* 0x000fea0003800000 */
[----:B------:R-:W4:Y:S01]  /*0d10*/  LDG.E R0, desc[UR16][R18.64] ;  /* 0x0000001012007981 */ /* 0x000f22000c1e1900 */
[----:B------:R-:W-:Y:S02]  /*0d20*/  IMAD.U32 R7, RZ, RZ, UR7 ;  /* 0x00000007ff077e24 */ /* 0x000fe4000f8e00ff */
[----:B------:R-:W-:-:S05]  /*0d30*/  IMAD.U32 R6, RZ, RZ, UR6 ;  /* 0x00000006ff067e24 */ /* 0x000fca000f8e00ff */
[----:B------:R1:W5:Y:S01]  /*0d40*/  LDG.E R7, desc[UR16][R6.64] ;  /* 0x0000001006077981 */ /* 0x000362000c1e1900 */
[----:B------:R-:W3:Y:S01]  /*0d50*/  F2F.F64.F32 R10, R10 ;  /* 0x0000000a000a7310 */ /* 0x000ee20000201800 */
[----:B0-2---:R-:W-:Y:S01]  /*0d60*/  IMAD.MOV.U32 R4, RZ, RZ, 0x1 ;  /* 0x00000001ff047424 */ /* 0x005fe200078e00ff */
[----:B------:R-:W-:Y:S01]  /*0d70*/  UMOV UR8, 0xcccccccd ;  /* 0xcccccccd00087882 */ /* 0x000fe20000000000 */
[----:B------:R-:W-:-:S05]  /*0d80*/  UMOV UR9, 0x3feccccc ;  /* 0x3feccccc00097882 */ /* 0x000fca0000000000 */
[----:B---3--:R-:W1:Y:S02]  /*0d90*/  MUFU.RCP64H R5, R11 ;  /* 0x0000000b00057308 */ /* 0x008e640000001800 */
[----:B-1----:R-:W-:-:S08]  /*0da0*/  DFMA R2, -R10, R4, 1 ;  /* 0x3ff000000a02742b */ /* 0x002fd00000000104 */
[----:B------:R-:W-:-:S08]  /*0db0*/  DFMA R8, R2, R2, R2 ;  /* 0x000000020208722b */ /* 0x000fd00000000002 */
[----:B------:R-:W-:-:S08]  /*0dc0*/  DFMA R8, R4, R8, R4 ;  /* 0x000000080408722b */ /* 0x000fd00000000004 */
[----:B------:R-:W-:-:S08]  /*0dd0*/  DFMA R4, -R10, R8, 1 ;  /* 0x3ff000000a04742b */ /* 0x000fd00000000108 */
[----:B------:R-:W-:Y:S01]  /*0de0*/  DFMA R4, R8, R4, R8 ;  /* 0x000000040804722b */ /* 0x000fe20000000008 */
[----:B----4-:R-:W0:Y:S02]  /*0df0*/  F2F.F64.F32 R2, R0 ;  /* 0x0000000000027310 */ /* 0x010e240000201800 */
[----:B0-----:R-:W-:-:S08]  /*0e00*/  DMUL R12, R2, -UR8 ;  /* 0x80000008020c7c28 */ /* 0x001fd00008000000 */
[----:B------:R-:W-:Y:S02]  /*0e10*/  DMUL R28, R12, R4 ;  /* 0x000000040c1c7228 */ /* 0x000fe40000000000 */
[----:B------:R-:W-:-:S06]  /*0e20*/  FSETP.GEU.AND P1, PT, |R13|, 6.5827683646048100446e-37, PT ;  /* 0x036000000d00780b */ /* 0x000fcc0003f2e200 */
[----:B------:R-:W-:-:S08]  /*0e30*/  DFMA R2, -R10, R28, R12 ;  /* 0x0000001c0a02722b */ /* 0x000fd0000000010c */
[----:B------:R-:W-:-:S10]  /*0e40*/  DFMA R28, R4, R2, R28 ;  /* 0x00000002041c722b */ /* 0x000fd4000000001c */
[----:B------:R-:W-:-:S05]  /*0e50*/  FFMA R2, RZ, R11, R29 ;  /* 0x0000000bff027223 */ /* 0x000fca000000001d */
[----:B------:R-:W-:-:S13]  /*0e60*/  FSETP.GT.AND P0, PT, |R2|, 1.469367938527859385e-39, PT ;  /* 0x001000000200780b */ /* 0x000fda0003f04200 */
[----:B------:R-:W-:Y:S05]  /*0e70*/  @P0 BRA P1, `(.L_x_68) ;  /* 0x0000000000100947 */ /* 0x000fea0000800000 */
[----:B------:R-:W-:Y:S01]  /*0e80*/  IMAD.MOV.U32 R8, RZ, RZ, R12 ;  /* 0x000000ffff087224 */ /* 0x000fe200078e000c */
[----:B------:R-:W-:Y:S01]  /*0e90*/  MOV R0, 0xec0 ;  /* 0x00000ec000007802 */ /* 0x000fe20000000f00 */
[----:B------:R-:W-:-:S07]  /*0ea0*/  IMAD.MOV.U32 R9, RZ, RZ, R13 ;  /* 0x000000ffff097224 */ /* 0x000fce00078e000d */
[----:B-----5:R-:W-:Y:S05]  /*0eb0*/  CALL.REL.NOINC `($__internal_1_$__cuda_sm20_div_rn_f64_full) ;  /* 0x0000001800e47944 */ /* 0x020fea0003c00000 */
.L_x_68:
        /* <DEDUP_REMOVED lines=8> */
[----:B------:R-:W-:-:S03]  /*0f40*/  IMAD.U32 R5, RZ, RZ, UR7 ;  /* 0x00000007ff057e24 */ /* 0x000fc6000f8e00ff */
[----:B------:R-:W-:-:S06]  /*0f50*/  MOV R3, R9 ;  /* 0x0000000900037202 */ /* 0x000fcc0000000f00 */
[----:B------:R-:W0:Y:S02]  /*0f60*/  F2F.F32.F64 R3, R2 ;  /* 0x0000000200037310 */ /* 0x000e240000301000 */
[----:B0-----:R4:W-:Y:S02]  /*0f70*/  STG.E desc[UR16][R4.64], R3 ;  /* 0x0000000304007986 */ /* 0x0019e4000c101910 */
.L_x_67:
[----:B------:R-:W5:Y:S02]  /*0f80*/  LDG.E R10, desc[UR16][R16.64] ;  /* 0x00000010100a7981 */ /* 0x000f64000c1e1900 */
[----:B-----5:R-:W-:-:S13]  /*0f90*/  FSETP.GEU.AND P0, PT, R10, RZ, PT ;  /* 0x000000ff0a00720b */ /* 0x020fda0003f0e000 */
[----:B------:R-:W-:Y:S05]  /*0fa0*/  @P0 BRA `(.L_x_69) ;  /* 0x00000000008c0947 */ /* 0x000fea0003800000 */
[----:B------:R-:W3:Y:S04]  /*0fb0*/  LDG.E R0, desc[UR16][R14.64] ;  /* 0x000000100e007981 */ /* 0x000ee8000c1e1900 */
[----:B------:R1:W5:Y:S01]  /*0fc0*/  LDG.E R7, desc[UR16][R22.64] ;  /* 0x0000001016077981 */ /* 0x000362000c1e1900 */
[----:B------:R-:W1:Y:S01]  /*0fd0*/  F2F.F64.F32 R10, R10 ;  /* 0x0000000a000a7310 */ /* 0x000e620000201800 */
[----:B0-2-4-:R-:W-:Y:S01]  /*0fe0*/  IMAD.MOV.U32 R4, RZ, RZ, 0x1 ;  /* 0x00000001ff047424 */ /* 0x015fe200078e00ff */
[----:B------:R-:W-:Y:S01]  /*0ff0*/  UMOV UR8, 0xcccccccd ;  /* 0xcccccccd00087882 */ /* 0x000fe20000000000 */
[----:B------:R-:W-:-:S05]  /*1000*/  UMOV UR9, 0x3feccccc ;  /* 0x3feccccc00097882 */ /* 0x000fca0000000000 */
[----:B-1----:R-:W3:Y:S02]  /*1010*/  MUFU.RCP64H R5, R11 ;  /* 0x0000000b00057308 */ /* 0x002ee40000001800 */
[----:B---3--:R-:W-:-:S08]  /*1020*/  DFMA R2, -R10, R4, 1 ;  /* 0x3ff000000a02742b */ /* 0x008fd00000000104 */
[----:B------:R-:W-:-:S08]  /*1030*/  DFMA R8, R2, R2, R2 ;  /* 0x000000020208722b */ /* 0x000fd00000000002 */
[----:B------:R-:W-:-:S08]  /*1040*/  DFMA R8, R4, R8, R4 ;  /* 0x000000080408722b */ /* 0x000fd00000000004 */
[----:B------:R-:W-:-:S08]  /*1050*/  DFMA R4, -R10, R8, 1 ;  /* 0x3ff000000a04742b */ /* 0x000fd00000000108 */
[----:B------:R-:W-:Y:S01]  /*1060*/  DFMA R4, R8, R4, R8 ;  /* 0x000000040804722b */ /* 0x000fe20000000008 */
[----:B------:R-:W0:Y:S02]  /*1070*/  F2F.F64.F32 R2, R0 ;  /* 0x0000000000027310 */ /* 0x000e240000201800 */
        /* <DEDUP_REMOVED lines=12> */
.L_x_70:
        /* <DEDUP_REMOVED lines=10> */
.L_x_69:
[----:B------:R-:W5:Y:S02]  /*11e0*/  LDG.E R10, desc[UR16][R20.64+0x4] ;  /* 0x00000410140a7981 */ /* 0x000f64000c1e1900 */
[----:B-----5:R-:W-:-:S13]  /*11f0*/  FSETP.GEU.AND P0, PT, R10, RZ, PT ;  /* 0x000000ff0a00720b */ /* 0x020fda0003f0e000 */
[----:B------:R-:W-:Y:S05]  /*1200*/  @P0 BRA `(.L_x_71) ;  /* 0x00000000009c0947 */ /* 0x000fea0003800000 */
[----:B------:R-:W3:Y:S01]  /*1210*/  LDG.E R0, desc[UR16][R18.64+0x4] ;  /* 0x0000041012007981 */ /* 0x000ee2000c1e1900 */
[----:B------:R-:W-:Y:S01]  /*1220*/  IMAD.U32 R7, RZ, RZ, UR7 ;  /* 0x00000007ff077e24 */ /* 0x000fe2000f8e00ff */
[----:B------:R-:W-:-:S05]  /*1230*/  MOV R6, UR6 ;  /* 0x0000000600067c02 */ /* 0x000fca0008000f00 */
        /* <DEDUP_REMOVED lines=24> */
.L_x_72:
[----:B-----5:R-:W0:Y:S01]  /*13c0*/  F2F.F64.F32 R2, R7 ;  /* 0x0000000700027310 */ /* 0x020e220000201800 */
[----:B------:R-:W-:Y:S02]  /*13d0*/  IMAD.MOV.U32 R5, RZ, RZ, R29 ;  /* 0x000000ffff057224 */ /* 0x000fe400078e001d */
[----:B------:R-:W-:Y:S01]  /*13e0*/  IMAD.U32 R4, RZ, RZ, UR6 ;  /* 0x00000006ff047e24 */ /* 0x000fe2000f8e00ff */
[----:B0-----:R-:W-:Y:S01]  /*13f0*/  DSETP.MIN.AND P0, P1, R2, R28, PT ;  /* 0x0000001c0200722a */ /* 0x001fe20003900000 */
[----:B------:R-:W-:-:S05]  /*1400*/  IMAD.MOV.U32 R0, RZ, RZ, R3 ;  /* 0x000000ffff007224 */ /* 0x000fca00078e0003 */
[----:B------:R-:W-:Y:S02]  /*1410*/  FSEL R9, R0, R5, P0 ;  /* 0x0000000500097208 */ /* 0x000fe40000000000 */
[----:B------:R-:W-:-:S06]  /*1420*/  SEL R2, R2, R28, P0 ;  /* 0x0000001c02027207 */ /* 0x000fcc0000000000 */
[----:B------:R-:W-:Y:S02]  /*1430*/  @P1 LOP3.LUT R9, R5, 0x80000, RZ, 0xfc, !PT ;  /* 0x0008000005091812 */ /* 0x000fe400078efcff */
[----:B------:R-:W-:-:S03]  /*1440*/  MOV R5, UR7 ;  /* 0x0000000700057c02 */ /* 0x000fc60008000f00 */
[----:B------:R-:W-:-:S06]  /*1450*/  IMAD.MOV.U32 R3, RZ, RZ, R9 ;  /* 0x000000ffff037224 */ /* 0x000fcc00078e0009 */
[----:B------:R-:W0:Y:S02]  /*1460*/  F2F.F32.F64 R3, R2 ;  /* 0x0000000200037310 */ /* 0x000e240000301000 */
[----:B0-----:R0:W-:Y:S02]  /*1470*/  STG.E desc[UR16][R4.64], R3 ;  /* 0x0000000304007986 */ /* 0x0011e4000c101910 */
.L_x_71:
        /* <DEDUP_REMOVED lines=28> */
.L_x_74:
        /* <DEDUP_REMOVED lines=10> */
.L_x_73:
[----:B------:R-:W-:Y:S01]  /*16e0*/  UIADD3 UR4, UPT, UPT, UR4, 0x4, URZ ;  /* 0x0000000404047890 */ /* 0x000fe2000fffe0ff */
[----:B------:R-:W-:Y:S02]  /*16f0*/  IADD3 R20, P0, PT, R20, 0x10, RZ ;  /* 0x0000001014147810 */ /* 0x000fe40007f1e0ff */
[----:B------:R-:W-:Y:S01]  /*1700*/  IADD3 R18, P1, PT, R18, 0x10, RZ ;  /* 0x0000001012127810 */ /* 0x000fe20007f3e0ff */
[----:B------:R-:W-:Y:S01]  /*1710*/  UISETP.NE.AND UP0, UPT, UR4, URZ, UPT ;  /* 0x000000ff0400728c */ /* 0x000fe2000bf05270 */
[----:B------:R-:W-:Y:S01]  /*1720*/  IADD3 R14, P3, PT, R14, 0x10, RZ ;  /* 0x000000100e0e7810 */ /* 0x000fe20007f7e0ff */
[----:B------:R-:W-:Y:S01]  /*1730*/  IMAD.X R21, RZ, RZ, R21, P0 ;  /* 0x000000ffff157224 */ /* 0x000fe200000e0615 */
[----:B------:R-:W-:Y:S01]  /*1740*/  IADD3 R16, P2, PT, R16, 0x10, RZ ;  /* 0x0000001010107810 */ /* 0x000fe20007f5e0ff */
[----:B------:R-:W-:Y:S02]  /*1750*/  IMAD.X R19, RZ, RZ, R19, P1 ;  /* 0x000000ffff137224 */ /* 0x000fe400008e0613 */
[----:B------:R-:W-:Y:S01]  /*1760*/  IMAD.X R15, RZ, RZ, R15, P3 ;  /* 0x000000ffff0f7224 */ /* 0x000fe200018e060f */
[----:B------:R-:W-:-:S02]  /*1770*/  IADD3.X R17, PT, PT, RZ, R17, RZ, P2, !PT ;  /* 0x00000011ff117210 */ /* 0x000fc400017fe4ff */
[----:B------:R-:W-:Y:S07]  /*1780*/  BRA.U UP0, `(.L_x_75) ;  /* 0xffffffe900d47547 */ /* 0x000fee000b83ffff */
[----:B------:R-:W5:Y:S02]  /*1790*/  LDCU UR4, c[0x0][0x3b0] ;  /* 0x00007600ff0477ac */ /* 0x000f640008000800 */
[----:B-----5:R-:W-:-:S12]  /*17a0*/  ULOP3.LUT UR4, UR4, 0x7ffffffc, URZ, 0xc0, !UPT ;  /* 0x7ffffffc04047892 */ /* 0x020fd8000f8ec0ff */
.L_x_58:
[----:B------:R-:W-:-:S13]  /*17b0*/  ISETP.NE.AND P0, PT, RZ, UR19, PT ;  /* 0x00000013ff007c0c */ /* 0x000fda000bf05270 */
[----:B------:R-:W-:Y:S05]  /*17c0*/  @!P0 EXIT ;  /* 0x000000000000894d */ /* 0x000fea0003800000 */
[----:B------:R-:W-:-:S09]  /*17d0*/  UISETP.NE.AND UP0, UPT, UR19, 0x1, UPT ;  /* 0x000000011300788c */ /* 0x000fd2000bf05270 */
[----:B------:R-:W-:Y:S05]  /*17e0*/  BRA.U !UP0, `(.L_x_76) ;  /* 0x0000000908e47547 */ /* 0x000fea000b800000 */
[----:B------:R-:W5:Y:S01]  /*17f0*/  LDCU.64 UR12, c[0x0][0x3a0] ;  /* 0x00007400ff0c77ac */ /* 0x000f620008000a00 */
[----:B------:R-:W-:-:S04]  /*1800*/  UIADD3 UR5, UP0, UPT, UR15, UR4, URZ ;  /* 0x000000040f057290 */ /* 0x000fc8000ff1e0ff */
[----:B------:R-:W-:Y:S02]  /*1810*/  UIADD3.X UR8, UPT, UPT, URZ, UR18, URZ, UP0, !UPT ;  /* 0x00000012ff087290 */ /* 0x000fe400087fe4ff */
[----:B------:R-:W-:Y:S02]  /*1820*/  USHF.L.U32 UR10, UR5, 0x2, URZ ;  /* 0x00000002050a7899 */ /* 0x000fe400080006ff */
[----:B------:R-:W-:Y:S02]  /*1830*/  USHF.L.U64.HI UR9, UR5, 0x2, UR8 ;  /* 0x0000000205097899 */ /* 0x000fe40008010208 */
[----:B-----5:R-:W-:-:S04]  /*1840*/  UIADD3 UR5, UP0, UPT, UR10, UR12, URZ ;  /* 0x0000000c0a057290 */ /* 0x020fc8000ff1e0ff */
[----:B------:R-:W-:Y:S02]  /*1850*/  UIADD3.X UR8, UPT, UPT, UR9, UR13, URZ, UP0, !UPT ;  /* 0x0000000d09087290 */ /* 0x000fe400087fe4ff */
[----:B------:R-:W-:Y:S01]  /*1860*/  IMAD.U32 R20, RZ, RZ, UR5 ;  /* 0x00000005ff147e24 */ /* 0x000fe2000f8e00ff */
[----:B------:R-:W5:Y:S03]  /*1870*/  LDCU.64 UR12, c[0x0][0x380] ;  /* 0x00007000ff0c77ac */ /* 0x000f660008000a00 */
[----:B------:R-:W-:-:S05]  /*1880*/  IMAD.U32 R21, RZ, RZ, UR8 ;  /* 0x00000008ff157e24 */ /* 0x000fca000f8e00ff */
[----:B------:R-:W2:Y:S01]  /*1890*/  LDG.E R10, desc[UR16][R20.64] ;  /* 0x00000010140a7981 */ /* 0x000ea2000c1e1900 */
[----:B-----5:R-:W-:-:S04]  /*18a0*/  UIADD3 UR5, UP0, UPT, UR10, UR12, URZ ;  /* 0x0000000c0a057290 */ /* 0x020fc8000ff1e0ff */
[----:B------:R-:W-:Y:S02]  /*18b0*/  UIADD3.X UR8, UPT, UPT, UR9, UR13, URZ, UP0, !UPT ;  /* 0x0000000d09087290 */ /* 0x000fe400087fe4ff */
[----:B------:R-:W-:-:S04]  /*18c0*/  IMAD.U32 R14, RZ, RZ, UR5 ;  /* 0x00000005ff0e7e24 */ /* 0x000fc8000f8e00ff */
[----:B------:R-:W-:Y:S01]  /*18d0*/  IMAD.U32 R15, RZ, RZ, UR8 ;  /* 0x00000008ff0f7e24 */ /* 0x000fe2000f8e00ff */
[----:B--2---:R-:W-:-:S13]  /*18e0*/  FSETP.GEU.AND P0, PT, R10, RZ, PT ;  /* 0x000000ff0a00720b */ /* 0x004fda0003f0e000 */
[----:B------:R-:W-:Y:S05]  /*18f0*/  @P0 BRA `(.L_x_77) ;  /* 0x00000000009c0947 */ /* 0x000fea0003800000 */
[----:B------:R-:W2:Y:S01]  /*1900*/  LDG.E R0, desc[UR16][R14.64] ;  /* 0x000000100e007981 */ /* 0x000ea2000c1e1900 */
[----:B------:R-:W-:Y:S02]  /*1910*/  IMAD.U32 R7, RZ, RZ, UR7 ;  /* 0x00000007ff077e24 */ /* 0x000fe4000f8e00ff */
[----:B------:R-:W-:-:S05]  /*1920*/  IMAD.U32 R6, RZ, RZ, UR6 ;  /* 0x00000006ff067e24 */ /* 0x000fca000f8e00ff */
[----:B------:R1:W5:Y:S01]  /*1930*/  LDG.E R7, desc[UR16][R6.64] ;  /* 0x0000001006077981 */ /* 0x000362000c1e1900 */
[----:B------:R-:W3:Y:S01]  /*1940*/  F2F.F64.F32 R10, R10 ;  /* 0x0000000a000a7310 */ /* 0x000ee20000201800 */
[----:B0---4-:R-:W-:Y:S01]  /*1950*/  IMAD.MOV.U32 R4, RZ, RZ, 0x1 ;  /* 0x00000001ff047424 */ /* 0x011fe200078e00ff */
        /* <DEDUP_REMOVED lines=17> */
[----:B------:R-:W-:Y:S01]  /*1a70*/  MOV R8, R12 ;  /* 0x0000000c00087202 */ /* 0x000fe20000000f00 */
[----:B------:R-:W-:Y:S01]  /*1a80*/  IMAD.MOV.U32 R9, RZ, RZ, R13 ;  /* 0x000000ffff097224 */ /* 0x000fe200078e000d */
[----:B------:R-:W-:-:S07]  /*1a90*/  MOV R0, 0x1ab0 ;  /* 0x00001ab000007802 */ /* 0x000fce0000000f00 */
[----:B-----5:R-:W-:Y:S05]  /*1aa0*/  CALL.REL.NOINC `($__internal_1_$__cuda_sm20_div_rn_f64_full) ;  /* 0x0000000c00e87944 */ /* 0x020fea0003c00000 */
.L_x_78:
        /* <DEDUP_REMOVED lines=12> */
.L_x_77:
[----:B------:R-:W5:Y:S02]  /*1b70*/  LDCU.64 UR12, c[0x0][0x3a8] ;  /* 0x00007500ff0c77ac */ /* 0x000f640008000a00 */
[----:B-----5:R-:W-:-:S04]  /*1b80*/  UIADD3 UR5, UP0, UPT, UR10, UR12, URZ ;  /* 0x0000000c0a057290 */ /* 0x020fc8000ff1e0ff */
[----:B------:R-:W-:Y:S02]  /*1b90*/  UIADD3.X UR8, UPT, UPT, UR9, UR13, URZ, UP0, !UPT ;  /* 0x0000000d09087290 */ /* 0x000fe400087fe4ff */
[----:B------:R-:W-:Y:S01]  /*1ba0*/  IMAD.U32 R16, RZ, RZ, UR5 ;  /* 0x00000005ff107e24 */ /* 0x000fe2000f8e00ff */
[----:B------:R-:W5:Y:S03]  /*1bb0*/  LDCU.64 UR12, c[0x0][0x388] ;  /* 0x00007100ff0c77ac */ /* 0x000f660008000a00 */
[----:B------:R-:W-:-:S05]  /*1bc0*/  IMAD.U32 R17, RZ, RZ, UR8 ;  /* 0x00000008ff117e24 */ /* 0x000fca000f8e00ff */
[----:B------:R-:W3:Y:S01]  /*1bd0*/  LDG.E R10, desc[UR16][R16.64] ;  /* 0x00000010100a7981 */ /* 0x000ee2000c1e1900 */
[----:B-----5:R-:W-:-:S04]  /*1be0*/  UIADD3 UR5, UP0, UPT, UR10, UR12, URZ ;  /* 0x0000000c0a057290 */ /* 0x020fc8000ff1e0ff */
[----:B------:R-:W-:Y:S02]  /*1bf0*/  UIADD3.X UR8, UPT, UPT, UR9, UR13, URZ, UP0, !UPT ;  /* 0x0000000d09087290 */ /* 0x000fe400087fe4ff */
[----:B------:R-:W-:-:S04]  /*1c00*/  MOV R18, UR5 ;  /* 0x0000000500127c02 */ /* 0x000fc80008000f00 */
[----:B------:R-:W-:Y:S01]  /*1c10*/  IMAD.U32 R19, RZ, RZ, UR8 ;  /* 0x00000008ff137e24 */ /* 0x000fe2000f8e00ff */
[----:B---3--:R-:W-:-:S13]  /*1c20*/  FSETP.GEU.AND P0, PT, R10, RZ, PT ;  /* 0x000000ff0a00720b */ /* 0x008fda0003f0e000 */
[----:B------:R-:W-:Y:S05]  /*1c30*/  @P0 BRA `(.L_x_79) ;  /* 0x00000000008c0947 */ /* 0x000fea0003800000 */
[----:B------:R-:W3:Y:S04]  /*1c40*/  LDG.E R0, desc[UR16][R18.64] ;  /* 0x0000001012007981 */ /* 0x000ee8000c1e1900 */
[----:B------:R1:W5:Y:S01]  /*1c50*/  LDG.E R7, desc[UR16][R22.64] ;  /* 0x0000001016077981 */ /* 0x000362000c1e1900 */
[----:B------:R-:W1:Y:S01]  /*1c60*/  F2F.F64.F32 R10, R10 ;  /* 0x0000000a000a7310 */ /* 0x000e620000201800 */
[----:B0-2-4-:R-:W-:Y:S01]  /*1c70*/  IMAD.MOV.U32 R4, RZ, RZ, 0x1 ;  /* 0x00000001ff047424 */ /* 0x015fe200078e00ff */
        /* <DEDUP_REMOVED lines=21> */
.L_x_80:
        /* <DEDUP_REMOVED lines=10> */
.L_x_79:
[----:B------:R-:W5:Y:S02]  /*1e70*/  LDG.E R10, desc[UR16][R20.64+0x4] ;  /* 0x00000410140a7981 */ /* 0x000f64000c1e1900 */
[----:B-----5:R-:W-:-:S13]  /*1e80*/  FSETP.GEU.AND P0, PT, R10, RZ, PT ;  /* 0x000000ff0a00720b */ /* 0x020fda0003f0e000 */
[----:B------:R-:W-:Y:S05]  /*1e90*/  @P0 BRA `(.L_x_81) ;  /* 0x00000000009c0947 */ /* 0x000fea0003800000 */
[----:B------:R-:W3:Y:S01]  /*1ea0*/  LDG.E R14, desc[UR16][R14.64+0x4] ;  /* 0x000004100e0e7981 */ /* 0x000ee2000c1e1900 */
[----:B------:R-:W-:Y:S01]  /*1eb0*/  MOV R7, UR7 ;  /* 0x0000000700077c02 */ /* 0x000fe20008000f00 */
[----:B------:R-:W-:-:S05]  /*1ec0*/  IMAD.U32 R6, RZ, RZ, UR6 ;  /* 0x00000006ff067e24 */ /* 0x000fca000f8e00ff */
        /* <DEDUP_REMOVED lines=24> */
.L_x_82:
        /* <DEDUP_REMOVED lines=12> */
.L_x_81:
[----:B------:R-:W5:Y:S02]  /*2110*/  LDG.E R10, desc[UR16][R16.64+0x4] ;  /* 0x00000410100a7981 */ /* 0x000f64000c1e1900 */
[----:B-----5:R-:W-:-:S13]  /*2120*/  FSETP.GEU.AND P0, PT, R10, RZ, PT ;  /* 0x000000ff0a00720b */ /* 0x020fda0003f0e000 */
[----:B------:R-:W-:Y:S05]  /*2130*/  @P0 BRA `(.L_x_83) ;  /* 0x00000000008c0947 */ /* 0x000fea0003800000 */
[----:B------:R-:W3:Y:S04]  /*2140*/  LDG.E R18, desc[UR16][R18.64+0x4] ;  /* 0x0000041012127981 */ /* 0x000ee8000c1e1900 */
[----:B------:R1:W5:Y:S01]  /*2150*/  LDG.E R7, desc[UR16][R22.64] ;  /* 0x0000001016077981 */ /* 0x000362000c1e1900 */
[----:B------:R-:W1:Y:S01]  /*2160*/  F2F.F64.F32 R10, R10 ;  /* 0x0000000a000a7310 */ /* 0x000e620000201800 */
[----:B0-2-4-:R-:W-:Y:S01]  /*2170*/  MOV R4, 0x1 ;  /* 0x0000000100047802 */ /* 0x015fe20000000f00 */
        /* <DEDUP_REMOVED lines=21> */
.L_x_84:
        /* <DEDUP_REMOVED lines=10> */
.L_x_83:
[----:B------:R-:W-:-:S12]  /*2370*/  UIADD3 UR4, UPT, UPT, UR4, 0x2, URZ ;  /* 0x0000000204047890 */ /* 0x000fd8000fffe0ff */
.L_x_76:
[----:B------:R-:W5:Y:S02]  /*2380*/  LDC R0, c[0x0][0x3b0] ;  /* 0x0000ec00ff007b82 */ /* 0x000f640000000800 */
[----:B-----5:R-:W-:-:S04]  /*2390*/  LOP3.LUT R0, R0, 0x1, RZ, 0xc0, !PT ;  /* 0x0000000100007812 */ /* 0x020fc800078ec0ff */
[----:B------:R-:W-:-:S13]  /*23a0*/  ISETP.NE.U32.AND P0, PT, R0, 0x1, PT ;  /* 0x000000010000780c */ /* 0x000fda0003f05070 */
[----:B------:R-:W-:Y:S05]  /*23b0*/  @P0 EXIT ;  /* 0x000000000000094d */ /* 0x000fea0003800000 */
[----:B------:R-:W5:Y:S01]  /*23c0*/  LDCU.64 UR10, c[0x0][0x3a0] ;  /* 0x00007400ff0a77ac */ /* 0x000f620008000a00 */
[----:B------:R-:W-:-:S04]  /*23d0*/  UIADD3 UR5, UP0, UPT, UR15, UR4, URZ ;  /* 0x000000040f057290 */ /* 0x000fc8000ff1e0ff */
[----:B------:R-:W-:Y:S02]  /*23e0*/  UIADD3.X UR8, UPT, UPT, URZ, UR18, URZ, UP0, !UPT ;  /* 0x00000012ff087290 */ /* 0x000fe400087fe4ff */
[----:B------:R-:W-:Y:S02]  /*23f0*/  USHF.L.U32 UR12, UR5, 0x2, URZ ;  /* 0x00000002050c7899 */ /* 0x000fe400080006ff */
[----:B------:R-:W-:Y:S02]  /*2400*/  USHF.L.U64.HI UR9, UR5, 0x2, UR8 ;  /* 0x0000000205097899 */ /* 0x000fe40008010208 */
[----:B-----5:R-:W-:-:S04]  /*2410*/  UIADD3 UR5, UP0, UPT, UR12, UR10, URZ ;  /* 0x0000000a0c057290 */ /* 0x020fc8000ff1e0ff */
[----:B------:R-:W-:Y:S02]  /*2420*/  UIADD3.X UR8, UPT, UPT, UR9, UR11, URZ, UP0, !UPT ;  /* 0x0000000b09087290 */ /* 0x000fe400087fe4ff */
[----:B------:R-:W-:-:S04]  /*2430*/  IMAD.U32 R2, RZ, RZ, UR5 ;  /* 0x00000005ff027e24 */ /* 0x000fc8000f8e00ff */
[----:B01234-:R-:W-:-:S05]  /*2440*/  IMAD.U32 R3, RZ, RZ, UR8 ;  /* 0x00000008ff037e24 */ /* 0x01ffca000f8e00ff */
[----:B------:R-:W2:Y:S02]  /*2450*/  LDG.E R10, desc[UR16][R2.64] ;  /* 0x00000010020a7981 */ /* 0x000ea4000c1e1900 */
[----:B--2---:R-:W-:-:S13]  /*2460*/  FSETP.GEU.AND P0, PT, R10, RZ, PT ;  /* 0x000000ff0a00720b */ /* 0x004fda0003f0e000 */
[----:B------:R-:W-:Y:S05]  /*2470*/  @P0 BRA `(.L_x_85) ;  /* 0x0000000000b00947 */ /* 0x000fea0003800000 */
[----:B------:R-:W0:Y:S02]  /*2480*/  LDCU.64 UR4, c[0x0][0x380] ;  /* 0x00007000ff0477ac */ /* 0x000e240008000a00 */
[----:B0-----:R-:W-:-:S04]  /*2490*/  UIADD3 UR4, UP0, UPT, UR12, UR4, URZ ;  /* 0x000000040c047290 */ /* 0x001fc8000ff1e0ff */
[----:B------:R-:W-:Y:S02]  /*24a0*/  UIADD3.X UR5, UPT, UPT, UR9, UR5, URZ, UP0, !UPT ;  /* 0x0000000509057290 */ /* 0x000fe400087fe4ff */
[----:B------:R-:W-:-:S04]  /*24b0*/  IMAD.U32 R12, RZ, RZ, UR4 ;  /* 0x00000004ff0c7e24 */ /* 0x000fc8000f8e00ff */
[----:B------:R-:W-:-:S05]  /*24c0*/  MOV R13, UR5 ;  /* 0x00000005000d7c02 */ /* 0x000fca0008000f00 */
[----:B------:R-:W2:Y:S01]  /*24d0*/  LDG.E R12, desc[UR16][R12.64] ;  /* 0x000000100c0c7981 */ /* 0x000ea2000c1e1900 */
[----:B------:R-:W-:Y:S02]  /*24e0*/  IMAD.U32 R7, RZ, RZ, UR7 ;  /* 0x00000007ff077e24 */ /* 0x000fe4000f8e00ff */
        /* <DEDUP_REMOVED lines=25> */
.L_x_86:
[----:B-----5:R-:W0:Y:S01]  /*2680*/  F2F.F64.F32 R2, R7 ;  /* 0x0000000700027310 */ /* 0x020e220000201800 */
[----:B------:R-:W-:Y:S01]  /*2690*/  IMAD.MOV.U32 R5, RZ, RZ, R29 ;  /* 0x000000ffff057224 */ /* 0x000fe200078e001d */
[----:B------:R-:W-:Y:S01]  /*26a0*/  MOV R4, UR6 ;  /* 0x0000000600047c02 */ /* 0x000fe20008000f00 */
        /* <DEDUP_REMOVED lines=9> */
.L_x_85:
[----:B------:R-:W1:Y:S02]  /*2740*/  LDCU.64 UR4, c[0x0][0x3a8] ;  /* 0x00007500ff0477ac */ /* 0x000e640008000a00 */
[----:B-1----:R-:W-:-:S04]  /*2750*/  UIADD3 UR4, UP0, UPT, UR12, UR4, URZ ;  /* 0x000000040c047290 */ /* 0x002fc8000ff1e0ff */
[----:B------:R-:W-:Y:S02]  /*2760*/  UIADD3.X UR5, UPT, UPT, UR9, UR5, URZ, UP0, !UPT ;  /* 0x0000000509057290 */ /* 0x000fe400087fe4ff */
[----:B------:R-:W-:-:S04]  /*2770*/  IMAD.U32 R2, RZ, RZ, UR4 ;  /* 0x00000004ff027e24 */ /* 0x000fc8000f8e00ff */
[----:B0-----:R-:W-:-:S05]  /*2780*/  IMAD.U32 R3, RZ, RZ, UR5 ;  /* 0x00000005ff037e24 */ /* 0x001fca000f8e00ff */
[----:B------:R-:W2:Y:S02]  /*2790*/  LDG.E R10, desc[UR16][R2.64] ;  /* 0x00000010020a7981 */ /* 0x000ea4000c1e1900 */
[----:B--2---:R-:W-:-:S13]  /*27a0*/  FSETP.GEU.AND P0, PT, R10, RZ, PT ;  /* 0x000000ff0a00720b */ /* 0x004fda0003f0e000 */
[----:B------:R-:W-:Y:S05]  /*27b0*/  @P0 EXIT ;  /* 0x000000000000094d */ /* 0x000fea0003800000 */
[----:B------:R-:W0:Y:S01]  /*27c0*/  LDCU.64 UR4, c[0x0][0x388] ;  /* 0x00007100ff0477ac */ /* 0x000e220008000a00 */
[----:B------:R1:W5:Y:S01]  /*27d0*/  LDG.E R7, desc[UR16][R22.64] ;  /* 0x0000001016077981 */ /* 0x000362000c1e1900 */
[----:B0-----:R-:W-:-:S04]  /*27e0*/  UIADD3 UR4, UP0, UPT, UR12, UR4, URZ ;  /* 0x000000040c047290 */ /* 0x001fc8000ff1e0ff */
[----:B------:R-:W-:Y:S02]  /*27f0*/  UIADD3.X UR5, UPT, UPT, UR9, UR5, URZ, UP0, !UPT ;  /* 0x0000000509057290 */ /* 0x000fe400087fe4ff */
[----:B------:R-:W-:-:S04]  /*2800*/  IMAD.U32 R12, RZ, RZ, UR4 ;  /* 0x00000004ff0c7e24 */ /* 0x000fc8000f8e00ff */
[----:B------:R-:W-:-:S05]  /*2810*/  IMAD.U32 R13, RZ, RZ, UR5 ;  /* 0x00000005ff0d7e24 */ /* 0x000fca000f8e00ff */
[----:B------:R-:W2:Y:S01]  /*2820*/  LDG.E R12, desc[UR16][R12.64] ;  /* 0x000000100c0c7981 */ /* 0x000ea2000c1e1900 */
[----:B------:R-:W0:Y:S01]  /*2830*/  F2F.F64.F32 R10, R10 ;  /* 0x0000000a000a7310 */ /* 0x000e220000201800 */
[----:B------:R-:W-:-:S07]  /*2840*/  IMAD.MOV.U32 R2, RZ, RZ, 0x1 ;  /* 0x00000001ff027424 */ /* 0x000fce00078e00ff */
[----:B0-----:R-:W0:Y:S02]  /*2850*/  MUFU.RCP64H R3, R11 ;  /* 0x0000000b00037308 */ /* 0x001e240000001800 */
[----:B0-----:R-:W-:-:S08]  /*2860*/  DFMA R4, -R10, R2, 1 ;  /* 0x3ff000000a04742b */ /* 0x001fd00000000102 */
[----:B------:R-:W-:-:S08]  /*2870*/  DFMA R4, R4, R4, R4 ;  /* 0x000000040404722b */ /* 0x000fd00000000004 */
[----:B------:R-:W-:Y:S01]  /*2880*/  DFMA R4, R2, R4, R2 ;  /* 0x000000040204722b */ /* 0x000fe20000000002 */
[----:B------:R-:W-:-:S07]  /*2890*/  UMOV UR4, 0xcccccccd ;  /* 0xcccccccd00047882 */ /* 0x000fce0000000000 */
[----:B------:R-:W-:Y:S01]  /*28a0*/  DFMA R8, -R10, R4, 1 ;  /* 0x3ff000000a08742b */ /* 0x000fe20000000104 */
[----:B------:R-:W-:-:S07]  /*28b0*/  UMOV UR5, 0x3feccccc ;  /* 0x3feccccc00057882 */ /* 0x000fce0000000000 */
[----:B------:R-:W-:Y:S01]  /*28c0*/  DFMA R8, R4, R8, R4 ;  /* 0x000000080408722b */ /* 0x000fe20000000004 */
[----:B--2---:R-:W0:Y:S02]  /*28d0*/  F2F.F64.F32 R2, R12 ;  /* 0x0000000c00027310 */ /* 0x004e240000201800 */
[----:B0-----:R-:W-:-:S08]  /*28e0*/  DMUL R4, R2, -UR4 ;  /* 0x8000000402047c28 */ /* 0x001fd00008000000 */
[----:B------:R-:W-:-:S08]  /*28f0*/  DMUL R28, R4, R8 ;  /* 0x00000008041c7228 */ /* 0x000fd00000000000 */
[----:B------:R-:W-:-:S08]  /*2900*/  DFMA R2, -R10, R28, R4 ;  /* 0x0000001c0a02722b */ /* 0x000fd00000000104 */
[----:B------:R-:W-:Y:S01]  /*2910*/  DFMA R28, R8, R2, R28 ;  /* 0x00000002081c722b */ /* 0x000fe2000000001c */
[----:B------:R-:W-:-:S09]  /*2920*/  FSETP.GEU.AND P1, PT, |R5|, 6.5827683646048100446e-37, PT ;  /* 0x036000000500780b */ /* 0x000fd20003f2e200 */
[----:B------:R-:W-:-:S05]  /*2930*/  FFMA R0, RZ, R11, R29 ;  /* 0x0000000bff007223 */ /* 0x000fca000000001d */
[----:B------:R-:W-:-:S13]  /*2940*/  FSETP.GT.AND P0, PT, |R0|, 1.469367938527859385e-39, PT ;  /* 0x001000000000780b */ /* 0x000fda0003f04200 */
[----:B-1----:R-:W-:Y:S05]  /*2950*/  @P0 BRA P1, `(.L_x_87) ;  /* 0x0000000000100947 */ /* 0x002fea0000800000 */
[----:B------:R-:W-:Y:S01]  /*2960*/  IMAD.MOV.U32 R8, RZ, RZ, R4 ;  /* 0x000000ffff087224 */ /* 0x000fe200078e0004 */
[----:B------:R-:W-:Y:S01]  /*2970*/  MOV R0, 0x29a0 ;  /* 0x000029a000007802 */ /* 0x000fe20000000f00 */
[----:B------:R-:W-:-:S07]  /*2980*/  IMAD.MOV.U32 R9, RZ, RZ, R5 ;  /* 0x000000ffff097224 */ /* 0x000fce00078e0005 */
[----:B-----5:R-:W-:Y:S05]  /*2990*/  CALL.REL.NOINC `($__internal_1_$__cuda_sm20_div_rn_f64_full) ;  /* 0x00000000002c7944 */ /* 0x020fea0003c00000 */
.L_x_87:
[----:B-----5:R-:W0:Y:S01]  /*29a0*/  F2F.F64.F32 R2, R7 ;  /* 0x0000000700027310 */ /* 0x020e220000201800 */
[----:B------:R-:W-:Y:S01]  /*29b0*/  MOV R5, R29 ;  /* 0x0000001d00057202 */ /* 0x000fe20000000f00 */
[----:B0-----:R-:W-:Y:S01]  /*29c0*/  DSETP.MIN.AND P0, P1, R2, R28, PT ;  /* 0x0000001c0200722a */ /* 0x001fe20003900000 */
[----:B------:R-:W-:-:S05]  /*29d0*/  IMAD.MOV.U32 R0, RZ, RZ, R3 ;  /* 0x000000ffff007224 */ /* 0x000fca00078e0003 */
[----:B------:R-:W-:Y:S02]  /*29e0*/  FSEL R9, R0, R5, P0 ;  /* 0x0000000500097208 */ /* 0x000fe40000000000 */
[----:B------:R-:W-:-:S06]  /*29f0*/  SEL R2, R2, R28, P0 ;  /* 0x0000001c02027207 */ /* 0x000fcc0000000000 */
[----:B------:R-:W-:-:S05]  /*2a00*/  @P1 LOP3.LUT R9, R5, 0x80000, RZ, 0xfc, !PT ;  /* 0x0008000005091812 */ /* 0x000fca00078efcff */
[----:B------:R-:W-:-:S06]  /*2a10*/  IMAD.MOV.U32 R3, RZ, RZ, R9 ;  /* 0x000000ffff037224 */ /* 0x000fcc00078e0009 */
[----:B------:R-:W0:Y:S02]  /*2a20*/  F2F.F32.F64 R3, R2 ;  /* 0x0000000200037310 */ /* 0x000e240000301000 */
[----:B0-----:R-:W-:Y:S01]  /*2a30*/  STG.E desc[UR16][R22.64], R3 ;  /* 0x0000000316007986 */ /* 0x001fe2000c101910 */
[----:B------:R-:W-:Y:S05]  /*2a40*/  EXIT ;  /* 0x000000000000794d */ /* 0x000fea0003800000 */
        .weak           $__internal_1_$__cuda_sm20_div_rn_f64_full
        .type           $__internal_1_$__cuda_sm20_div_rn_f64_full,@function
        .size           $__internal_1_$__cuda_sm20_div_rn_f64_full,(.L_x_180 - $__internal_1_$__cuda_sm20_div_rn_f64_full)
$__internal_1_$__cuda_sm20_div_rn_f64_full:
[C---:B------:R-:W-:Y:S01]  /*2a50*/  FSETP.GEU.AND P0, PT, |R11|.reuse, 1.469367938527859385e-39, PT ;  /* 0x001000000b00780b */ /* 0x040fe20003f0e200 */
[----:B------:R-:W-:Y:S01]  /*2a60*/  IMAD.MOV.U32 R2, RZ, RZ, 0x1 ;  /* 0x00000001ff027424 */ /* 0x000fe200078e00ff */
[C---:B------:R-:W-:Y:S01]  /*2a70*/  LOP3.LUT R12, R11.reuse, 0x800fffff, RZ, 0xc0, !PT ;  /* 0x800fffff0b0c7812 */ /* 0x040fe200078ec0ff */
[----:B------:R-:W-:Y:S01]  /*2a80*/  IMAD.MOV.U32 R24, RZ, RZ, R8 ;  /* 0x000000ffff187224 */ /* 0x000fe200078e0008 */
[----:B------:R-:W-:Y:S02]  /*2a90*/  LOP3.LUT R5, R11, 0x7ff00000, RZ, 0xc0, !PT ;  /* 0x7ff000000b057812 */ /* 0x000fe400078ec0ff */
[----:B------:R-:W-:Y:S01]  /*2aa0*/  LOP3.LUT R13, R12, 0x3ff00000, RZ, 0xfc, !PT ;  /* 0x3ff000000c0d7812 */ /* 0x000fe200078efcff */
[----:B------:R-:W-:-:S06]  /*2ab0*/  IMAD.MOV.U32 R12, RZ, RZ, R10 ;  /* 0x000000ffff0c7224 */ /* 0x000fcc00078e000a */
[----:B------:R-:W-:-:S06]  /*2ac0*/  @!P0 DMUL R12, R10, 8.98846567431157953865e+307 ;  /* 0x7fe000000a0c8828 */ /* 0x000fcc0000000000 */
[----:B------:R-:W0:Y:S02]  /*2ad0*/  MUFU.RCP64H R3, R13 ;  /* 0x0000000d00037308 */ /* 0x000e240000001800 */
[----:B0-----:R-:W-:-:S08]  /*2ae0*/  DFMA R28, R2, -R12, 1 ;  /* 0x3ff00000021c742b */ /* 0x001fd0000000080c */
[----:B------:R-:W-:-:S08]  /*2af0*/  DFMA R28, R28, R28, R28 ;  /* 0x0000001c1c1c722b */ /* 0x000fd0000000001c */
[----:B------:R-:W-:Y:S01]  /*2b00*/  DFMA R28, R2, R28, R2 ;  /* 0x0000001c021c722b */ /* 0x000fe20000000002 */
[----:B------:R-:W-:Y:S01]  /*2b10*/  LOP3.LUT R2, R9, 0x7ff00000, RZ, 0xc0, !PT ;  /* 0x7ff0000009027812 */ /* 0x000fe200078ec0ff */
[----:B------:R-:W-:-:S03]  /*2b20*/  IMAD.MOV.U32 R3, RZ, RZ, 0x1ca00000 ;  /* 0x1ca00000ff037424 */ /* 0x000fc600078e00ff */
[----:B------:R-:W-:Y:S01]  /*2b30*/  ISETP.GE.U32.AND P1, PT, R2, R5, PT ;  /* 0x000000050200720c */ /* 0x000fe20003f26070 */
[----:B------:R-:W-:Y:S02]  /*2b40*/  IMAD.MOV.U32 R4, RZ, RZ, R2 ;  /* 0x000000ffff047224 */ /* 0x000fe400078e0002 */
[----:B------:R-:W-:Y:S01]  /*2b50*/  DFMA R26, R28, -R12, 1 ;  /* 0x3ff000001c1a742b */ /* 0x000fe2000000080c */
[----:B------:R-:W-:Y:S02]  /*2b60*/  SEL R25, R3, 0x63400000, !P1 ;  /* 0x6340000003197807 */ /* 0x000fe40004800000 */
[----:B------:R-:W-:Y:S02]  /*2b70*/  FSETP.GEU.AND P1, PT, |R9|, 1.469367938527859385e-39, PT ;  /* 0x001000000900780b */ /* 0x000fe40003f2e200 */
[----:B------:R-:W-:-:S03]  /*2b80*/  LOP3.LUT R25, R25, 0x800fffff, R9, 0xf8, !PT ;  /* 0x800fffff19197812 */ /* 0x000fc600078ef809 */
[----:B------:R-:W-:-:S08]  /*2b90*/  DFMA R28, R28, R26, R28 ;  /* 0x0000001a1c1c722b */ /* 0x000fd0000000001c */
[----:B------:R-:W-:Y:S05]  /*2ba0*/  @P1 BRA `(.L_x_88) ;  /* 0x0000000000201947 */ /* 0x000fea0003800000 */
[----:B------:R-:W-:Y:S01]  /*2bb0*/  LOP3.LUT R27, R11, 0x7ff00000, RZ, 0xc0, !PT ;  /* 0x7ff000000b1b7812 */ /* 0x000fe200078ec0ff */
[----:B------:R-:W-:-:S03]  /*2bc0*/  IMAD.MOV.U32 R26, RZ, RZ, RZ ;  /* 0x000000ffff1a7224 */ /* 0x000fc600078e00ff */
[----:B------:R-:W-:-:S04]  /*2bd0*/  ISETP.GE.U32.AND P1, PT, R2, R27, PT ;  /* 0x0000001b0200720c */ /* 0x000fc80003f26070 */
[----:B------:R-:W-:-:S04]  /*2be0*/  SEL R27, R3, 0x63400000, !P1 ;  /* 0x63400000031b7807 */ /* 0x000fc80004800000 */
[----:B------:R-:W-:-:S04]  /*2bf0*/  LOP3.LUT R27, R27, 0x80000000, R9, 0xf8, !PT ;  /* 0x800000001b1b7812 */ /* 0x000fc800078ef809 */
[----:B------:R-:W-:-:S06]  /*2c00*/  LOP3.LUT R27, R27, 0x100000, RZ, 0xfc, !PT ;  /* 0x001000001b1b7812 */ /* 0x000fcc00078efcff */
[----:B------:R-:W-:-:S10]  /*2c10*/  DFMA R24, R24, 2, -R26 ;  /* 0x400000001818782b */ /* 0x000fd4000000081a */
[----:B------:R-:W-:-:S07]  /*2c20*/  LOP3.LUT R4, R25, 0x7ff00000, RZ, 0xc0, !PT ;  /* 0x7ff0000019047812 */ /* 0x000fce00078ec0ff */
.L_x_88:
[----:B------:R-:W-:Y:S01]  /*2c30*/  @!P0 LOP3.LUT R5, R13, 0x7ff00000, RZ, 0xc0, !PT ;  /* 0x7ff000000d058812 */ /* 0x000fe200078ec0ff */
[----:B------:R-:W-:Y:S01]  /*2c40*/  DMUL R30, R28, R24 ;  /* 0x000000181c1e7228 */ /* 0x000fe20000000000 */
[----:B------:R-:W-:-:S04]  /*2c50*/  IADD3 R6, PT, PT, R4, -0x1, RZ ;  /* 0xffffffff04067810 */ /* 0x000fc80007ffe0ff */
[----:B------:R-:W-:Y:S01]  /*2c60*/  ISETP.GT.U32.AND P0, PT, R6, 0x7feffffe, PT ;  /* 0x7feffffe0600780c */ /* 0x000fe20003f04070 */
[----:B------:R-:W-:Y:S02]  /*2c70*/  VIADD R6, R5, 0xffffffff ;  /* 0xffffffff05067836 */ /* 0x000fe40000000000 */
[----:B------:R-:W-:-:S03]  /*2c80*/  DFMA R26, R30, -R12, R24 ;  /* 0x8000000c1e1a722b */ /* 0x000fc60000000018 */
[----:B------:R-:W-:-:S05]  /*2c90*/  ISETP.GT.U32.OR P0, PT, R6, 0x7feffffe, P0 ;  /* 0x7feffffe0600780c */ /* 0x000fca0000704470 */
[----:B------:R-:W-:-:S08]  /*2ca0*/  DFMA R26, R28, R26, R30 ;  /* 0x0000001a1c1a722b */ /* 0x000fd0000000001e */
[----:B------:R-:W-:Y:S05]  /*2cb0*/  @P0 BRA `(.L_x_89) ;  /* 0x00000000006c0947 */ /* 0x000fea0003800000 */
[----:B------:R-:W-:-:S04]  /*2cc0*/  LOP3.LUT R5, R11, 0x7ff00000, RZ, 0xc0, !PT ;  /* 0x7ff000000b057812 */ /* 0x000fc800078ec0ff */
[CC--:B------:R-:W-:Y:S02]  /*2cd0*/  VIADDMNMX R4, R2.reuse, -R5.reuse, 0xb9600000, !PT ;  /* 0xb960000002047446 */ /* 0x0c0fe40007800905 */
[----:B------:R-:W-:Y:S02]  /*2ce0*/  ISETP.GE.U32.AND P0, PT, R2, R5, PT ;  /* 0x000000050200720c */ /* 0x000fe40003f06070 */
[----:B------:R-:W-:Y:S02]  /*2cf0*/  VIMNMX R4, PT, PT, R4, 0x46a00000, PT ;  /* 0x46a0000004047848 */ /* 0x000fe40003fe0100 */
[----:B------:R-:W-:-:S05]  /*2d00*/  SEL R3, R3, 0x63400000, !P0 ;  /* 0x6340000003037807 */ /* 0x000fca0004000000 */
[----:B------:R-:W-:Y:S02]  /*2d10*/  IMAD.IADD R3, R4, 0x1, -R3 ;  /* 0x0000000104037824 */ /* 0x000fe400078e0a03 */
[----:B------:R-:W-:Y:S02]  /*2d20*/  IMAD.MOV.U32 R4, RZ, RZ, RZ ;  /* 0x000000ffff047224 */ /* 0x000fe400078e00ff */
[----:B------:R-:W-:-:S06]  /*2d30*/  VIADD R5, R3, 0x7fe00000 ;  /* 0x7fe0000003057836 */ /* 0x000fcc0000000000 */
[----:B------:R-:W-:-:S10]  /*2d40*/  DMUL R28, R26, R4 ;  /* 0x000000041a1c7228 */ /* 0x000fd40000000000 */
[----:B------:R-:W-:-:S13]  /*2d50*/  FSETP.GTU.AND P0, PT, |R29|, 1.469367938527859385e-39, PT ;  /* 0x001000001d00780b */ /* 0x000fda0003f0c200 */
[----:B------:R-:W-:Y:S05]  /*2d60*/  @P0 BRA `(.L_x_90) ;  /* 0x0000000000940947 */ /* 0x000fea0003800000 */
[----:B------:R-:W-:Y:S01]  /*2d70*/  DFMA R12, R26, -R12, R24 ;  /* 0x8000000c1a0c722b */ /* 0x000fe20000000018 */
[----:B------:R-:W-:-:S09]  /*2d80*/  IMAD.MOV.U32 R8, RZ, RZ, RZ ;  /* 0x000000ffff087224 */ /* 0x000fd200078e00ff */
[C---:B------:R-:W-:Y:S02]  /*2d90*/  FSETP.NEU.AND P0, PT, R13.reuse, RZ, PT ;  /* 0x000000ff0d00720b */ /* 0x040fe40003f0d000 */
[----:B------:R-:W-:-:S04]  /*2da0*/  LOP3.LUT R10, R13, 0x80000000, R11, 0x48, !PT ;  /* 0x800000000d0a7812 */ /* 0x000fc800078e480b */
[----:B------:R-:W-:-:S07]  /*2db0*/  LOP3.LUT R9, R10, R5, RZ, 0xfc, !PT ;  /* 0x000000050a097212 */ /* 0x000fce00078efcff */
[----:B------:R-:W-:Y:S05]  /*2dc0*/  @!P0 BRA `(.L_x_90) ;  /* 0x00000000007c8947 */ /* 0x000fea0003800000 */
[----:B------:R-:W-:Y:S01]  /*2dd0*/  IMAD.MOV R5, RZ, RZ, -R3 ;  /* 0x000000ffff057224 */ /* 0x000fe200078e0a03 */
[----:B------:R-:W-:Y:S01]  /*2de0*/  IADD3 R3, PT, PT, -R3, -0x43300000, RZ ;  /* 0xbcd0000003037810 */ /* 0x000fe20007ffe1ff */
[----:B------:R-:W-:-:S06]  /*2df0*/  IMAD.MOV.U32 R4, RZ, RZ, RZ ;  /* 0x000000ffff047224 */ /* 0x000fcc00078e00ff */
[----:B------:R-:W-:Y:S02]  /*2e00*/  DFMA R4, R28, -R4, R26 ;  /* 0x800000041c04722b */ /* 0x000fe4000000001a */
[----:B------:R-:W-:-:S08]  /*2e10*/  DMUL.RP R26, R26, R8 ;  /* 0x000000081a1a7228 */ /* 0x000fd00000008000 */
[----:B------:R-:W-:Y:S02]  /*2e20*/  FSETP.NEU.AND P0, PT, |R5|, R3, PT ;  /* 0x000000030500720b */ /* 0x000fe40003f0d200 */
[----:B------:R-:W-:Y:S02]  /*2e30*/  LOP3.LUT R3, R27, R10, RZ, 0x3c, !PT ;  /* 0x0000000a1b037212 */ /* 0x000fe400078e3cff */
[----:B------:R-:W-:Y:S02]  /*2e40*/  FSEL R28, R26, R28, !P0 ;  /* 0x0000001c1a1c7208 */ /* 0x000fe40004000000 */
[----:B------:R-:W-:Y:S01]  /*2e50*/  FSEL R29, R3, R29, !P0 ;  /* 0x0000001d031d7208 */ /* 0x000fe20004000000 */
[----:B------:R-:W-:Y:S06]  /*2e60*/  BRA `(.L_x_90) ;  /* 0x0000000000547947 */ /* 0x000fec0003800000 */
.L_x_89:
[----:B------:R-:W-:-:S14]  /*2e70*/  DSETP.NAN.AND P0, PT, R8, R8, PT ;  /* 0x000000080800722a */ /* 0x000fdc0003f08000 */
[----:B------:R-:W-:Y:S05]  /*2e80*/  @P0 BRA `(.L_x_91) ;  /* 0x0000000000440947 */ /* 0x000fea0003800000 */
[----:B------:R-:W-:-:S14]  /*2e90*/  DSETP.NAN.AND P0, PT, R10, R10, PT ;  /* 0x0000000a0a00722a */ /* 0x000fdc0003f08000 */
[----:B------:R-:W-:Y:S05]  /*2ea0*/  @P0 BRA `(.L_x_92) ;  /* 0x0000000000300947 */ /* 0x000fea0003800000 */
[----:B------:R-:W-:Y:S01]  /*2eb0*/  ISETP.NE.AND P0, PT, R4, R5, PT ;  /* 0x000000050400720c */ /* 0x000fe20003f05270 */
[----:B------:R-:W-:Y:S01]  /*2ec0*/  IMAD.MOV.U32 R28, RZ, RZ, 0x0 ;  /* 0x00000000ff1c7424 */ /* 0x000fe200078e00ff */
[----:B------:R-:W-:-:S11]  /*2ed0*/  MOV R29, 0xfff80000 ;  /* 0xfff80000001d7802 */ /* 0x000fd60000000f00 */
[----:B------:R-:W-:Y:S05]  /*2ee0*/  @!P0 BRA `(.L_x_90) ;  /* 0x0000000000348947 */ /* 0x000fea0003800000 */
[----:B------:R-:W-:Y:S02]  /*2ef0*/  ISETP.NE.AND P0, PT, R4, 0x7ff00000, PT ;  /* 0x7ff000000400780c */ /* 0x000fe40003f05270 */
[----:B------:R-:W-:Y:S02]  /*2f00*/  LOP3.LUT R29, R9, 0x80000000, R11, 0x48, !PT ;  /* 0x80000000091d7812 */ /* 0x000fe400078e480b */
[----:B------:R-:W-:-:S13]  /*2f10*/  ISETP.EQ.OR P0, PT, R5, RZ, !P0 ;  /* 0x000000ff0500720c */ /* 0x000fda0004702670 */
[----:B------:R-:W-:Y:S01]  /*2f20*/  @P0 LOP3.LUT R2, R29, 0x7ff00000, RZ, 0xfc, !PT ;  /* 0x7ff000001d020812 */ /* 0x000fe200078efcff */
[----:B------:R-:W-:Y:S02]  /*2f30*/  @!P0 IMAD.MOV.U32 R28, RZ, RZ, RZ ;  /* 0x000000ffff1c8224 */ /* 0x000fe400078e00ff */
[----:B------:R-:W-:Y:S02]  /*2f40*/  @P0 IMAD.MOV.U32 R28, RZ, RZ, RZ ;  /* 0x000000ffff1c0224 */ /* 0x000fe400078e00ff */
[----:B------:R-:W-:Y:S01]  /*2f50*/  @P0 IMAD.MOV.U32 R29, RZ, RZ, R2 ;  /* 0x000000ffff1d0224 */ /* 0x000fe200078e0002 */
[----:B------:R-:W-:Y:S06]  /*2f60*/  BRA `(.L_x_90) ;  /* 0x0000000000147947 */ /* 0x000fec0003800000 */
.L_x_92:
[----:B------:R-:W-:Y:S01]  /*2f70*/  LOP3.LUT R29, R11, 0x80000, RZ, 0xfc, !PT ;  /* 0x000800000b1d7812 */ /* 0x000fe200078efcff */
[----:B------:R-:W-:Y:S01]  /*2f80*/  IMAD.MOV.U32 R28, RZ, RZ, R10 ;  /* 0x000000ffff1c7224 */ /* 0x000fe200078e000a */
[----:B------:R-:W-:Y:S06]  /*2f90*/  BRA `(.L_x_90) ;  /* 0x0000000000087947 */ /* 0x000fec0003800000 */
.L_x_91:
[----:B------:R-:W-:Y:S01]  /*2fa0*/  LOP3.LUT R29, R9, 0x80000, RZ, 0xfc, !PT ;  /* 0x00080000091d7812 */ /* 0x000fe200078efcff */
[----:B------:R-:W-:-:S07]  /*2fb0*/  IMAD.MOV.U32 R28, RZ, RZ, R8 ;  /* 0x000000ffff1c7224 */ /* 0x000fce00078e0008 */
.L_x_90:
[----:B------:R-:W-:Y:S02]  /*2fc0*/  IMAD.MOV.U32 R2, RZ, RZ, R0 ;  /* 0x000000ffff027224 */ /* 0x000fe400078e0000 */
[----:B------:R-:W-:-:S04]  /*2fd0*/  IMAD.MOV.U32 R3, RZ, RZ, 0x0 ;  /* 0x00000000ff037424 */ /* 0x000fc800078e00ff */
[----:B------:R-:W-:Y:S05]  /*2fe0*/  RET.REL.NODEC R2 `(_Z17find_update_paramPfS_S_S_S_S_ii) ;  /* 0xffffffd002047950 */ /* 0x000fea0003c3ffff */
.L_x_93:
        /* <DEDUP_REMOVED lines=9> */
.L_x_180:


//--------------------- .text._Z10vector_mulPfS_S_S_ffii --------------------------
	.section	.text._Z10vector_mulPfS_S_S_ffii,"ax",@progbits
	.align	128
        .global         _Z10vector_mulPfS_S_S_ffii
        .type           _Z10vector_mulPfS_S_S_ffii,@function
        .size           _Z10vector_mulPfS_S_S_ffii,(.L_x_187 - _Z10vector_mulPfS_S_S_ffii)
        .other          _Z10vector_mulPfS_S_S_ffii,@"STO_CUDA_ENTRY STV_DEFAULT"
_Z10vector_mulPfS_S_S_ffii:
.text._Z10vector_mulPfS_S_S_ffii:
        /* <DEDUP_REMOVED lines=10> */
[----:B------:R-:W-:Y:S01]  /*00a0*/  BSSY.RECONVERGENT B0, `(.L_x_94) ;  /* 0x000001d000007945 */ /* 0x000fe20003800200 */
[----:B------:R-:W1:Y:S01]  /*00b0*/  LDCU UR4, c[0x0][0x360] ;  /* 0x00006c00ff0477ac */ /* 0x000e620008000800 */
[----:B------:R-:W2:Y:S01]  /*00c0*/  LDCU.64 UR6, c[0x0][0x358] ;  /* 0x00006b00ff0677ac */ /* 0x000ea20008000a00 */
[----:B------:R-:W3:Y:S01]  /*00d0*/  LDCU.64 UR12, c[0x0][0x3a0] ;  /* 0x00007400ff0c77ac */ /* 0x000ee20008000a00 */
[----:B------:R-:W4:Y:S01]  /*00e0*/  LDCU.64 UR14, c[0x0][0x398] ;  /* 0x00007300ff0e77ac */ /* 0x000f220008000a00 */
[----:B------:R-:W0:Y:S02]  /*00f0*/  LDCU.128 UR8, c[0x0][0x380] ;  /* 0x00007000ff0877ac */ /* 0x000e240008000c00 */
[----:B0-----:R-:W-:-:S04]  /*0100*/  IMAD.WIDE.U32 R2, R11, 0x4, R2 ;  /* 0x000000040b027825 */ /* 0x001fc800078e0002 */
[----:B-1234-:R-:W-:-:S07]  /*0110*/  IMAD R11, R11, UR5, RZ ;  /* 0x000000050b0b7c24 */ /* 0x01efce000f8e02ff */
.L_x_95:
[----:B------:R-:W-:Y:S01]  /*0120*/  IADD3 R12, P0, PT, R11, R0, RZ ;  /* 0x000000000b0c7210 */ /* 0x000fe20007f1e0ff */
[----:B------:R-:W2:Y:S01]  /*0130*/  LDG.E R10, desc[UR6][R2.64] ;  /* 0x00000006020a7981 */ /* 0x000ea2000c1e1900 */
[----:B------:R-:W-:-:S03]  /*0140*/  SHF.R.S32.HI R4, RZ, 0x1f, R0 ;  /* 0x0000001fff047819 */ /* 0x000fc60000011400 */
[----:B------:R-:W-:Y:S01]  /*0150*/  IMAD.SHL.U32 R8, R12, 0x4, RZ ;  /* 0x000000040c087824 */ /* 0x000fe200078e00ff */
[----:B------:R-:W-:-:S04]  /*0160*/  LEA.HI.X.SX32 R5, R11, R4, 0x1, P0 ;  /* 0x000000040b057211 */ /* 0x000fc800000f0eff */
[----:B------:R-:W-:Y:S02]  /*0170*/  SHF.L.U64.HI R12, R12, 0x2, R5 ;  /* 0x000000020c0c7819 */ /* 0x000fe40000010205 */
[C---:B------:R-:W-:Y:S02]  /*0180*/  IADD3 R4, P0, PT, R8.reuse, UR8, RZ ;  /* 0x0000000808047c10 */ /* 0x040fe4000ff1e0ff */
[----:B------:R-:W-:Y:S02]  /*0190*/  IADD3 R6, P1, PT, R8, UR10, RZ ;  /* 0x0000000a08067c10 */ /* 0x000fe4000ff3e0ff */
[C---:B------:R-:W-:Y:S02]  /*01a0*/  IADD3.X R5, PT, PT, R12.reuse, UR9, RZ, P0, !PT ;  /* 0x000000090c057c10 */ /* 0x040fe400087fe4ff */
[----:B------:R-:W-:-:S03]  /*01b0*/  IADD3.X R7, PT, PT, R12, UR11, RZ, P1, !PT ;  /* 0x0000000b0c077c10 */ /* 0x000fc60008ffe4ff */
[----:B------:R-:W3:Y:S04]  /*01c0*/  LDG.E R4, desc[UR6][R4.64] ;  /* 0x0000000604047981 */ /* 0x000ee8000c1e1900 */
[----:B------:R-:W4:Y:S01]  /*01d0*/  LDG.E R6, desc[UR6][R6.64] ;  /* 0x0000000606067981 */ /* 0x000f22000c1e1900 */
[----:B------:R-:W-:Y:S01]  /*01e0*/  IADD3 R8, P0, PT, R8, UR14, RZ ;  /* 0x0000000e08087c10 */ /* 0x000fe2000ff1e0ff */
[----:B------:R-:W-:Y:S02]  /*01f0*/  VIADD R0, R0, UR4 ;  /* 0x0000000400007c36 */ /* 0x000fe40008000000 */
[----:B---3--:R-:W-:-:S04]  /*0200*/  FMUL R9, R4, UR13 ;  /* 0x0000000d04097c20 */ /* 0x008fc80008400000 */
[----:B----4-:R-:W-:Y:S01]  /*0210*/  FMUL R13, R9, R6 ;  /* 0x00000006090d7220 */ /* 0x010fe20000400000 */
[----:B------:R-:W-:-:S03]  /*0220*/  IADD3.X R9, PT, PT, R12, UR15, RZ, P0, !PT ;  /* 0x0000000f0c097c10 */ /* 0x000fc600087fe4ff */
[----:B--2---:R-:W-:-:S05]  /*0230*/  FFMA R13, R10, UR12, R13 ;  /* 0x0000000c0a0d7c23 */ /* 0x004fca000800000d */
[----:B------:R0:W-:Y:S01]  /*0240*/  STG.E desc[UR6][R8.64], R13 ;  /* 0x0000000d08007986 */ /* 0x0001e2000c101906 */
[----:B------:R-:W-:-:S13]  /*0250*/  ISETP.GE.AND P0, PT, R0, UR5, PT ;  /* 0x0000000500007c0c */ /* 0x000fda000bf06270 */
[----:B0-----:R-:W-:Y:S05]  /*0260*/  @!P0 BRA `(.L_x_95) ;  /* 0xfffffffc00ac8947 */ /* 0x001fea000383ffff */
[----:B------:R-:W-:Y:S05]  /*0270*/  BSYNC.RECONVERGENT B0 ;  /* 0x0000000000007941 */ /* 0x000fea0003800200 */
.L_x_94:
[----:B------:R-:W-:Y:S05]  /*0280*/  EXIT ;  /* 0x000000000000794d */ /* 0x000fea0003800000 */
.L_x_96:
        /* <DEDUP_REMOVED lines=15> */
.L_x_187:


//--------------------- .text._Z10vector_addPfS_S_S_fffii --------------------------
	.section	.text._Z10vector_addPfS_S_S_fffii,"ax",@progbits
	.align	128
        .global         _Z10vector_addPfS_S_S_fffii
        .type           _Z10vector_addPfS_S_S_fffii,@function
        .size           _Z10vector_addPfS_S_S_fffii,(.L_x_188 - _Z10vector_addPfS_S_S_fffii)
        .other          _Z10vector_addPfS_S_S_fffii,@"STO_CUDA_ENTRY STV_DEFAULT"
_Z10vector_addPfS_S_S_fffii:
.text._Z10vector_addPfS_S_S_fffii:
[----:B------:R-:W-:Y:S08]  /*0000*/  LDC R1, c[0x0][0x37c] ;  /* 0x0000df00ff017b82 */ /* 0x000ff00000000800 */
[----:B------:R-:W0:Y:S08]  /*0010*/  S2UR UR4, SR_CTAID.X ;  /* 0x00000000000479c3 */ /* 0x000e300000002500 */
[----:B------:R-:W0:Y:S02]  /*0020*/  LDC R0, c[0x0][0x3b0] ;  /* 0x0000ec00ff007b82 */ /* 0x000e240000000800 */
[----:B0-----:R-:W-:-:S13]  /*0030*/  ISETP.LE.U32.AND P0, PT, R0, UR4, PT ;  /* 0x0000000400007c0c */ /* 0x001fda000bf03070 */
[----:B------:R-:W-:Y:S05]  /*0040*/  @P0 EXIT ;  /* 0x000000000000094d */ /* 0x000fea0003800000 */
[----:B------:R-:W0:Y:S01]  /*0050*/  S2R R11, SR_TID.X ;  /* 0x00000000000b7919 */ /* 0x000e220000002100 */
[----:B------:R-:W0:Y:S02]  /*0060*/  LDC R14, c[0x0][0x3ac] ;  /* 0x0000eb00ff0e7b82 */ /* 0x000e240000000800 */
[----:B0-----:R-:W-:-:S13]  /*0070*/  ISETP.GE.AND P0, PT, R11, R14, PT ;  /* 0x0000000e0b00720c */ /* 0x001fda0003f06270 */
[----:B------:R-:W-:Y:S05]  /*0080*/  @P0 EXIT ;  /* 0x000000000000094d */ /* 0x000fea0003800000 */
[----:B------:R-:W-:Y:S01]  /*0090*/  BSSY.RECONVERGENT B0, `(.L_x_97) ;  /* 0x000001f000007945 */ /* 0x000fe20003800200 */
[----:B------:R-:W-:Y:S01]  /*00a0*/  IMAD R0, R14, UR4, RZ ;  /* 0x000000040e007c24 */ /* 0x000fe2000f8e02ff */
[----:B------:R-:W0:Y:S01]  /*00b0*/  LDCU UR5, c[0x0][0x360] ;  /* 0x00006c00ff0577ac */ /* 0x000e220008000800 */
[----:B------:R-:W1:Y:S01]  /*00c0*/  LDCU.64 UR6, c[0x0][0x358] ;  /* 0x00006b00ff0677ac */ /* 0x000e620008000a00 */
[----:B------:R-:W2:Y:S01]  /*00d0*/  LDCU UR14, c[0x0][0x3a8] ;  /* 0x00007500ff0e77ac */ /* 0x000ea20008000800 */
[----:B------:R-:W3:Y:S01]  /*00e0*/  LDCU.64 UR12, c[0x0][0x3a0] ;  /* 0x00007400ff0c77ac */ /* 0x000ee20008000a00 */
[----:B------:R-:W4:Y:S01]  /*00f0*/  LDCU.128 UR8, c[0x0][0x380] ;  /* 0x00007000ff0877ac */ /* 0x000f220008000c00 */
[----:B------:R-:W0:Y:S02]  /*0100*/  LDCU.128 UR16, c[0x0][0x390] ;  /* 0x00007200ff1077ac */ /* 0x000e240008000c00 */
.L_x_98:
[----:B------:R-:W-:Y:S02]  /*0110*/  IADD3 R12, P0, PT, R0, R11, RZ ;  /* 0x0000000b000c7210 */ /* 0x000fe40007f1e0ff */
[----:B------:R-:W-:-:S03]  /*0120*/  SHF.R.S32.HI R3, RZ, 0x1f, R11 ;  /* 0x0000001fff037819 */ /* 0x000fc6000001140b */
[----:B0-----:R-:W-:Y:S01]  /*0130*/  IMAD.SHL.U32 R8, R12, 0x4, RZ ;  /* 0x000000040c087824 */ /* 0x001fe200078e00ff */
[----:B------:R-:W-:-:S04]  /*0140*/  LEA.HI.X.SX32 R3, R0, R3, 0x1, P0 ;  /* 0x0000000300037211 */ /* 0x000fc800000f0eff */
[----:B------:R-:W-:Y:S02]  /*0150*/  SHF.L.U64.HI R12, R12, 0x2, R3 ;  /* 0x000000020c0c7819 */ /* 0x000fe40000010203 */
[C---:B----4-:R-:W-:Y:S02]  /*0160*/  IADD3 R4, P1, PT, R8.reuse, UR10, RZ ;  /* 0x0000000a08047c10 */ /* 0x050fe4000ff3e0ff */
[----:B------:R-:W-:Y:S02]  /*0170*/  IADD3 R2, P0, PT, R8, UR8, RZ ;  /* 0x0000000808027c10 */ /* 0x000fe4000ff1e0ff */
[----:B------:R-:W-:Y:S02]  /*0180*/  IADD3.X R5, PT, PT, R12, UR11, RZ, P1, !PT ;  /* 0x0000000b0c057c10 */ /* 0x000fe40008ffe4ff */
[----:B0-----:R-:W-:Y:S02]  /*0190*/  IADD3 R6, P1, PT, R8, UR16, RZ ;  /* 0x0000001008067c10 */ /* 0x001fe4000ff3e0ff */
[C---:B------:R-:W-:Y:S01]  /*01a0*/  IADD3.X R3, PT, PT, R12.reuse, UR9, RZ, P0, !PT ;  /* 0x000000090c037c10 */ /* 0x040fe200087fe4ff */
[----:B-1----:R-:W3:Y:S01]  /*01b0*/  LDG.E R4, desc[UR6][R4.64] ;  /* 0x0000000604047981 */ /* 0x002ee2000c1e1900 */
[----:B------:R-:W-:-:S03]  /*01c0*/  IADD3.X R7, PT, PT, R12, UR17, RZ, P1, !PT ;  /* 0x000000110c077c10 */ /* 0x000fc60008ffe4ff */
[----:B------:R-:W4:Y:S04]  /*01d0*/  LDG.E R2, desc[UR6][R2.64] ;  /* 0x0000000602027981 */ /* 0x000f28000c1e1900 */
[----:B------:R-:W2:Y:S01]  /*01e0*/  LDG.E R7, desc[UR6][R6.64] ;  /* 0x0000000606077981 */ /* 0x000ea2000c1e1900 */
[----:B------:R-:W-:Y:S01]  /*01f0*/  IADD3 R8, P0, PT, R8, UR18, RZ ;  /* 0x0000001208087c10 */ /* 0x000fe2000ff1e0ff */
[----:B------:R-:W-:Y:S02]  /*0200*/  VIADD R11, R11, UR5 ;  /* 0x000000050b0b7c36 */ /* 0x000fe40008000000 */
[----:B---3--:R-:W-:-:S04]  /*0210*/  FMUL R9, R4, UR13 ;  /* 0x0000000d04097c20 */ /* 0x008fc80008400000 */
[----:B----4-:R-:W-:Y:S01]  /*0220*/  FFMA R10, R2, UR12, R9 ;  /* 0x0000000c020a7c23 */ /* 0x010fe20008000009 */
[----:B------:R-:W-:Y:S02]  /*0230*/  IADD3.X R9, PT, PT, R12, UR19, RZ, P0, !PT ;  /* 0x000000130c097c10 */ /* 0x000fe400087fe4ff */
[----:B------:R-:W-:Y:S01]  /*0240*/  ISETP.GE.AND P0, PT, R11, R14, PT ;  /* 0x0000000e0b00720c */ /* 0x000fe20003f06270 */
[----:B--2---:R-:W-:-:S05]  /*0250*/  FFMA R13, R7, UR14, R10 ;  /* 0x0000000e070d7c23 */ /* 0x004fca000800000a */
[----:B------:R0:W-:Y:S07]  /*0260*/  STG.E desc[UR6][R8.64], R13 ;  /* 0x0000000d08007986 */ /* 0x0001ee000c101906 */
[----:B------:R-:W-:Y:S05]  /*0270*/  @!P0 BRA `(.L_x_98) ;  /* 0xfffffffc00a48947 */ /* 0x000fea000383ffff */
[----:B------:R-:W-:Y:S05]  /*0280*/  BSYNC.RECONVERGENT B0 ;  /* 0x0000000000007941 */ /* 0x000fea0003800200 */
.L_x_97:
[----:B------:R-:W-:Y:S05]  /*0290*/  EXIT ;  /* 0x000000000000794d */ /* 0x000fea0003800000 */
.L_x_99:
        /* <DEDUP_REMOVED lines=14> */
.L_x_188:


//--------------------- .text._Z15diag_vector_mulPfS_S_S_iii --------------------------
	.section	.text._Z15diag_vector_mulPfS_S_S_iii,"ax",@progbits
	.align	128
        .global         _Z15diag_vector_mulPfS_S_S_iii
        .type           _Z15diag_vector_mulPfS_S_S_iii,@function
        .size           _Z15diag_vector_mulPfS_S_S_iii,(.L_x_181 - _Z15diag_vector_mulPfS_S_S_iii)
        .other          _Z15diag_vector_mulPfS_S_S_iii,@"STO_CUDA_ENTRY STV_DEFAULT"
_Z15diag_vector_mulPfS_S_S_iii:
.text._Z15diag_vector_mulPfS_S_S_iii:
[----:B------:R-:W-:Y:S08]  /*0000*/  LDC R1, c[0x0][0x37c] ;  /* 0x0000df00ff017b82 */ /* 0x000ff00000000800 */
[----:B------:R-:W0:Y:S08]  /*0010*/  S2UR UR4, SR_CTAID.X ;  /* 0x00000000000479c3 */ /* 0x000e300000002500 */
[----:B------:R-:W0:Y:S02]  /*0020*/  LDC R0, c[0x0][0x3a8] ;  /* 0x0000ea00ff007b82 */ /* 0x000e240000000800 */
[----:B0-----:R-:W-:-:S13]  /*0030*/  ISETP.LE.U32.AND P0, PT, R0, UR4, PT ;  /* 0x0000000400007c0c */ /* 0x001fda000bf03070 */
[----:B------:R-:W-:Y:S05]  /*0040*/  @P0 EXIT ;  /* 0x000000000000094d */ /* 0x000fea0003800000 */
[----:B------:R-:W0:Y:S01]  /*0050*/  S2R R11, SR_TID.X ;  /* 0x00000000000b7919 */ /* 0x000e220000002100 */
[----:B------:R-:W1:Y:S02]  /*0060*/  LDCU UR5, c[0x0][0x3a0] ;  /* 0x00007400ff0577ac */ /* 0x000e640008000800 */
[----:B-1----:R-:W-:Y:S02]  /*0070*/  UIMAD UR4, UR4, UR5, URZ ;  /* 0x00000005040472a4 */ /* 0x002fe4000f8e02ff */
[----:B0-----:R-:W-:-:S13]  /*0080*/  ISETP.GE.AND P0, PT, R11, UR5, PT ;  /* 0x000000050b007c0c */ /* 0x001fda000bf06270 */
[----:B------:R-:W-:Y:S05]  /*0090*/  @P0 EXIT ;  /* 0x000000000000094d */ /* 0x000fea0003800000 */
[----:B------:R-:W0:Y:S01]  /*00a0*/  LDCU.128 UR12, c[0x0][0x390] ;  /* 0x00007200ff0c77ac */ /* 0x000e220008000c00 */
[----:B------:R-:W1:Y:S01]  /*00b0*/  LDCU.64 UR10, c[0x0][0x388] ;  /* 0x00007100ff0a77ac */ /* 0x000e620008000a00 */
[----:B------:R-:W2:Y:S01]  /*00c0*/  LDCU UR17, c[0x0][0x3a4] ;  /* 0x00007480ff1177ac */ /* 0x000ea20008000800 */
[----:B------:R-:W-:Y:S02]  /*00d0*/  USHF.L.U32 UR5, UR4, 0x2, URZ ;  /* 0x0000000204057899 */ /* 0x000fe400080006ff */
[----:B------:R-:W-:Y:S01]  /*00e0*/  USHF.R.S32.HI UR16, URZ, 0x1f, UR4 ;  /* 0x0000001fff107899 */ /* 0x000fe20008011404 */
[----:B------:R-:W3:Y:S01]  /*00f0*/  LDCU UR19, c[0x0][0x3a0] ;  /* 0x00007400ff1377ac */ /* 0x000ee20008000800 */
[----:B0-----:R-:W-:Y:S02]  /*0100*/  UIADD3 UR7, UP1, UPT, UR5, UR12, URZ ;  /* 0x0000000c05077290 */ /* 0x001fe4000ff3e0ff */
[----:B------:R-:W-:Y:S02]  /*0110*/  UIADD3 UR9, UP2, UPT, UR5, UR14, URZ ;  /* 0x0000000e05097290 */ /* 0x000fe4000ff5e0ff */
[----:B------:R-:W-:-:S02]  /*0120*/  USHF.L.U64.HI UR6, UR4, 0x2, UR16 ;  /* 0x0000000204067899 */ /* 0x000fc40008010210 */
[----:B-1----:R-:W-:Y:S01]  /*0130*/  UIADD3 UR5, UP0, UPT, UR5, UR10, URZ ;  /* 0x0000000a05057290 */ /* 0x002fe2000ff1e0ff */
[----:B------:R-:W-:Y:S01]  /*0140*/  IMAD.U32 R6, RZ, RZ, UR7 ;  /* 0x00000007ff067e24 */ /* 0x000fe2000f8e00ff */
[----:B------:R-:W-:Y:S01]  /*0150*/  UIADD3.X UR8, UPT, UPT, UR6, UR13, URZ, UP1, !UPT ;  /* 0x0000000d06087290 */ /* 0x000fe20008ffe4ff */
[----:B------:R-:W-:Y:S01]  /*0160*/  IMAD.U32 R4, RZ, RZ, UR9 ;  /* 0x00000009ff047e24 */ /* 0x000fe2000f8e00ff */
[----:B------:R-:W-:Y:S02]  /*0170*/  UIADD3.X UR10, UPT, UPT, UR6, UR15, URZ, UP2, !UPT ;  /* 0x0000000f060a7290 */ /* 0x000fe400097fe4ff */
[----:B------:R-:W-:Y:S01]  /*0180*/  UIADD3.X UR6, UPT, UPT, UR6, UR11, URZ, UP0, !UPT ;  /* 0x0000000b06067290 */ /* 0x000fe200087fe4ff */
[----:B------:R-:W-:Y:S01]  /*0190*/  IMAD.U32 R8, RZ, RZ, UR5 ;  /* 0x00000005ff087e24 */ /* 0x000fe2000f8e00ff */
[----:B--2---:R-:W-:Y:S01]  /*01a0*/  UISETP.NE.AND UP0, UPT, UR17, URZ, UPT ;  /* 0x000000ff1100728c */ /* 0x004fe2000bf05270 */
[----:B------:R-:W-:Y:S01]  /*01b0*/  IMAD.U32 R7, RZ, RZ, UR8 ;  /* 0x00000008ff077e24 */ /* 0x000fe2000f8e00ff */
[----:B------:R-:W0:Y:S01]  /*01c0*/  LDCU UR11, c[0x0][0x360] ;  /* 0x00006c00ff0b77ac */ /* 0x000e220008000800 */
[----:B------:R-:W-:-:S02]  /*01d0*/  IMAD.U32 R5, RZ, RZ, UR10 ;  /* 0x0000000aff057e24 */ /* 0x000fc4000f8e00ff */
[----:B------:R-:W-:Y:S01]  /*01e0*/  IMAD.U32 R9, RZ, RZ, UR6 ;  /* 0x00000006ff097e24 */ /* 0x000fe2000f8e00ff */
[----:B------:R-:W1:Y:S01]  /*01f0*/  LDCU.64 UR12, c[0x0][0x358] ;  /* 0x00006b00ff0c77ac */ /* 0x000e620008000a00 */
[----:B------:R-:W2:Y:S01]  /*0200*/  LDCU UR18, c[0x0][0x3a0] ;  /* 0x00007400ff1277ac */ /* 0x000ea20008000800 */
[----:B------:R-:W4:Y:S01]  /*0210*/  LDCU.64 UR14, c[0x0][0x380] ;  /* 0x00007000ff0e77ac */ /* 0x000f220008000a00 */
[----:B---3--:R-:W-:Y:S05]  /*0220*/  BRA.U !UP0, `(.L_x_100) ;  /* 0x0000000108607547 */ /* 0x008fea000b800000 */
.L_x_103:
[----:B------:R-:W-:-:S06]  /*0230*/  IMAD.WIDE R14, R11, 0x4, R8 ;  /* 0x000000040b0e7825 */ /* 0x000fcc00078e0208 */
[----:B-1-3--:R-:W3:Y:S01]  /*0240*/  LDG.E R15, desc[UR12][R14.64] ;  /* 0x0000000c0e0f7981 */ /* 0x00aee2000c1e1900 */
[----:B------:R-:W-:-:S05]  /*0250*/  IMAD.WIDE R2, R11, 0x4, R6 ;  /* 0x000000040b027825 */ /* 0x000fca00078e0206 */
[----:B------:R-:W5:Y:S01]  /*0260*/  LDG.E R0, desc[UR12][R2.64] ;  /* 0x0000000c02007981 */ /* 0x000f62000c1e1900 */
[----:B------:R-:W-:Y:S01]  /*0270*/  BSSY.RECONVERGENT B0, `(.L_x_101) ;  /* 0x000000f000007945 */ /* 0x000fe20003800200 */
[----:B---3--:R-:W1:Y:S08]  /*0280*/  MUFU.RCP R10, R15 ;  /* 0x0000000f000a7308 */ /* 0x008e700000001000 */
[----:B-----5:R-:W3:Y:S01]  /*0290*/  FCHK P0, R0, R15 ;  /* 0x0000000f00007302 */ /* 0x020ee20000000000 */
[----:B-1----:R-:W-:-:S04]  /*02a0*/  FFMA R13, -R15, R10, 1 ;  /* 0x3f8000000f0d7423 */ /* 0x002fc8000000010a */
[----:B------:R-:W-:Y:S01]  /*02b0*/  FFMA R17, R10, R13, R10 ;  /* 0x0000000d0a117223 */ /* 0x000fe2000000000a */
[----:B------:R-:W-:Y:S02]  /*02c0*/  IMAD.MOV.U32 R13, RZ, RZ, R11 ;  /* 0x000000ffff0d7224 */ /* 0x000fe400078e000b */
[----:B0-----:R-:W-:Y:S02]  /*02d0*/  VIADD R11, R11, UR11 ;  /* 0x0000000b0b0b7c36 */ /* 0x001fe40008000000 */
[----:B------:R-:W-:-:S04]  /*02e0*/  FFMA R10, R0, R17, RZ ;  /* 0x00000011000a7223 */ /* 0x000fc800000000ff */
[----:B------:R-:W-:Y:S01]  /*02f0*/  FFMA R12, -R15, R10, R0 ;  /* 0x0000000a0f0c7223 */ /* 0x000fe20000000100 */
[----:B--2---:R-:W-:-:S03]  /*0300*/  ISETP.GE.AND P2, PT, R11, UR18, PT ;  /* 0x000000120b007c0c */ /* 0x004fc6000bf46270 */
[----:B------:R-:W-:Y:S01]  /*0310*/  FFMA R17, R17, R12, R10 ;  /* 0x0000000c11117223 */ /* 0x000fe2000000000a */
[----:B---3--:R-:W-:Y:S09]  /*0320*/  @!P0 BRA `(.L_x_102) ;  /* 0x00000000000c8947 */ /* 0x008ff20003800000 */
[----:B------:R-:W-:Y:S01]  /*0330*/  IMAD.MOV.U32 R3, RZ, RZ, R15 ;  /* 0x000000ffff037224 */ /* 0x000fe200078e000f */
[----:B------:R-:W-:-:S07]  /*0340*/  MOV R2, 0x360 ;  /* 0x0000036000027802 */ /* 0x000fce0000000f00 */
[----:B----4-:R-:W-:Y:S05]  /*0350*/  CALL.REL.NOINC `($__internal_2_$__cuda_sm3x_div_rn_noftz_f32_slowpath) ;  /* 0x00000000008c7944 */ /* 0x010fea0003c00000 */
.L_x_102:
[----:B----4-:R-:W-:Y:S05]  /*0360*/  BSYNC.RECONVERGENT B0 ;  /* 0x0000000000007941 */ /* 0x010fea0003800200 */
.L_x_101:
[----:B------:R-:W-:-:S05]  /*0370*/  IMAD.WIDE R2, R13, 0x4, R4 ;  /* 0x000000040d027825 */ /* 0x000fca00078e0204 */
[----:B------:R3:W-:Y:S01]  /*0380*/  STG.E desc[UR12][R2.64], R17 ;  /* 0x0000001102007986 */ /* 0x0007e2000c10190c */
[----:B------:R-:W-:Y:S05]  /*0390*/  @!P2 BRA `(.L_x_103) ;  /* 0xfffffffc00a4a947 */ /* 0x000fea000383ffff */
[----:B------:R-:W-:Y:S05]  /*03a0*/  EXIT ;  /* 0x000000000000794d */ /* 0x000fea0003800000 */
.L_x_100:
[C---:B------:R-:W-:Y:S01]  /*03b0*/  IMAD.WIDE R12, R11.reuse, 0x4, R8 ;  /* 0x000000040b0c7825 */ /* 0x040fe200078e0208 */
[----:B------:R-:W-:-:S04]  /*03c0*/  IADD3 R0, P0, PT, R11, UR4, RZ ;  /* 0x000000040b007c10 */ /* 0x000fc8000ff1e0ff */
[----:B-1-3--:R1:W3:Y:S01]  /*03d0*/  LDG.E R19, desc[UR12][R12.64] ;  /* 0x0000000c0c137981 */ /* 0x00a2e2000c1e1900 */
[C---:B------:R-:W-:Y:S01]  /*03e0*/  LEA.HI.X.SX32 R15, R11.reuse, UR16, 0x1, P0 ;  /* 0x000000100b0f7c11 */ /* 0x040fe200080f0eff */
[----:B------:R-:W-:Y:S01]  /*03f0*/  IMAD.WIDE R2, R11, 0x4, R6 ;  /* 0x000000040b027825 */ /* 0x000fe200078e0206 */
[----:B----4-:R-:W-:-:S04]  /*0400*/  LEA R14, P0, R0, UR14, 0x2 ;  /* 0x0000000e000e7c11 */ /* 0x010fc8000f8010ff */
[----:B------:R-:W-:Y:S01]  /*0410*/  LEA.HI.X R15, R0, UR15, R15, 0x2, P0 ;  /* 0x0000000f000f7c11 */ /* 0x000fe200080f140f */
[----:B------:R-:W4:Y:S04]  /*0420*/  LDG.E R3, desc[UR12][R2.64] ;  /* 0x0000000c02037981 */ /* 0x000f28000c1e1900 */
[----:B------:R-:W4:Y:S01]  /*0430*/  LDG.E R0, desc[UR12][R14.64] ;  /* 0x0000000c0e007981 */ /* 0x000f22000c1e1900 */
[----:B-1----:R-:W-:Y:S01]  /*0440*/  MOV R13, R11 ;  /* 0x0000000b000d7202 */ /* 0x002fe20000000f00 */
[----:B0-----:R-:W-:Y:S01]  /*0450*/  VIADD R11, R11, UR11 ;  /* 0x0000000b0b0b7c36 */ /* 0x001fe20008000000 */
[----:B------:R-:W-:Y:S04]  /*0460*/  BSSY.RECONVERGENT B0, `(.L_x_104) ;  /* 0x000000e000007945 */ /* 0x000fe80003800200 */
[----:B------:R-:W-:Y:S01]  /*0470*/  ISETP.GE.AND P2, PT, R11, UR19, PT ;  /* 0x000000130b007c0c */ /* 0x000fe2000bf46270 */
[----:B---3--:R-:W0:Y:S01]  /*0480*/  MUFU.RCP R10, R19 ;  /* 0x00000013000a7308 */ /* 0x008e220000001000 */
[----:B----4-:R-:W-:-:S07]  /*0490*/  FMUL R0, R0, R3 ;  /* 0x0000000300007220 */ /* 0x010fce0000400000 */
        /* <DEDUP_REMOVED lines=9> */
[----:B--2---:R-:W-:Y:S05]  /*0530*/  CALL.REL.NOINC `($__internal_2_$__cuda_sm3x_div_rn_noftz_f32_slowpath) ;  /* 0x0000000000147944 */ /* 0x004fea0003c00000 */
.L_x_105:
[----:B--2---:R-:W-:Y:S05]  /*0540*/  BSYNC.RECONVERGENT B0 ;  /* 0x0000000000007941 */ /* 0x004fea0003800200 */
.L_x_104:
[----:B------:R-:W-:-:S05]  /*0550*/  IMAD.WIDE R2, R13, 0x4, R4 ;  /* 0x000000040d027825 */ /* 0x000fca00078e0204 */
[----:B------:R3:W-:Y:S01]  /*0560*/  STG.E desc[UR12][R2.64], R17 ;  /* 0x0000001102007986 */ /* 0x0007e2000c10190c */
[----:B------:R-:W-:Y:S05]  /*0570*/  @!P2 BRA `(.L_x_100) ;  /* 0xfffffffc008ca947 */ /* 0x000fea000383ffff */
[----:B------:R-:W-:Y:S05]  /*0580*/  EXIT ;  /* 0x000000000000794d */ /* 0x000fea0003800000 */
        .weak           $__internal_2_$__cuda_sm3x_div_rn_noftz_f32_slowpath
        .type           $__internal_2_$__cuda_sm3x_div_rn_noftz_f32_slowpath,@function
        .size           $__internal_2_$__cuda_sm3x_div_rn_noftz_f32_slowpath,(.L_x_181 - $__internal_2_$__cuda_sm3x_div_rn_noftz_f32_slowpath)
$__internal_2_$__cuda_sm3x_div_rn_noftz_f32_slowpath:
        /* <DEDUP_REMOVED lines=9> */
[----:B------:R-:W-:Y:S01]  /*0620*/  @!P0 IMAD.MOV.U32 R10, RZ, RZ, RZ ;  /* 0x000000ffff0a8224 */ /* 0x000fe200078e00ff */
        /* <DEDUP_REMOVED lines=19> */
[----:B------:R-:W-:Y:S01]  /*0760*/  @P0 IMAD.MOV.U32 R10, RZ, RZ, RZ ;  /* 0x000000ffff0a0224 */ /* 0x000fe200078e00ff */
[----:B------:R-:W-:Y:S01]  /*0770*/  @!P0 MOV R10, 0xffffffc0 ;  /* 0xffffffc0000a8802 */ /* 0x000fe20000000f00 */
[----:B------:R-:W-:Y:S01]  /*0780*/  @!P0 FFMA R0, R0, 1.84467440737095516160e+19, RZ ;  /* 0x5f80000000008823 */ /* 0x000fe200000000ff */
[----:B------:R-:W-:-:S03]  /*0790*/  @!P1 FFMA R3, R3, 1.84467440737095516160e+19, RZ ;  /* 0x5f80000003039823 */ /* 0x000fc600000000ff */
[----:B------:R-:W-:-:S07]  /*07a0*/  @!P1 VIADD R10, R10, 0x40 ;  /* 0x000000400a0a9836 */ /* 0x000fce0000000000 */
.L_x_107:
[----:B------:R-:W-:Y:S01]  /*07b0*/  LEA R14, R12, 0xc0800000, 0x17 ;  /* 0xc08000000c0e7811 */ /* 0x000fe200078eb8ff */
[----:B------:R-:W-:Y:S01]  /*07c0*/  VIADD R15, R15, 0xffffff81 ;  /* 0xffffff810f0f7836 */ /* 0x000fe20000000000 */
[----:B------:R-:W-:Y:S03]  /*07d0*/  BSSY.RECONVERGENT B2, `(.L_x_112) ;  /* 0x0000035000027945 */ /* 0x000fe60003800200 */
[----:B------:R-:W-:Y:S02]  /*07e0*/  IMAD.IADD R14, R3, 0x1, -R14 ;  /* 0x00000001030e7824 */ /* 0x000fe400078e0a0e */
[C---:B------:R-:W-:Y:S01]  /*07f0*/  IMAD R0, R15.reuse, -0x800000, R0 ;  /* 0xff8000000f007824 */ /* 0x040fe200078e0200 */
[----:B------:R-:W-:Y:S01]  /*0800*/  IADD3 R15, PT, PT, R15, 0x7f, -R12 ;  /* 0x0000007f0f0f7810 */ /* 0x000fe20007ffe80c */
[----:B------:R-:W0:Y:S01]  /*0810*/  MUFU.RCP R3, R14 ;  /* 0x0000000e00037308 */ /* 0x000e220000001000 */
[----:B------:R-:W-:-:S03]  /*0820*/  FADD.FTZ R17, -R14, -RZ ;  /* 0x800000ff0e117221 */ /* 0x000fc60000010100 */
[----:B------:R-:W-:Y:S02]  /*0830*/  IMAD.IADD R15, R15, 0x1, R10 ;  /* 0x000000010f0f7824 */ /* 0x000fe400078e020a */
[----:B0-----:R-:W-:-:S04]  /*0840*/  FFMA R16, R3, R17, 1 ;  /* 0x3f80000003107423 */ /* 0x001fc80000000011 */
        /* <DEDUP_REMOVED lines=19> */
[CCC-:B------:R-:W-:Y:S01]  /*0980*/  FFMA.RZ R10, R3.reuse, R17.reuse, R18.reuse ;  /* 0x00000011030a7223 */ /* 0x1c0fe2000000c012 */
[C---:B------:R-:W-:Y:S02]  /*0990*/  IADD3 R15, PT, PT, R14.reuse, 0x20, RZ ;  /* 0x000000200e0f7810 */ /* 0x040fe40007ffe0ff */
[----:B------:R-:W-:Y:S02]  /*09a0*/  ISETP.NE.AND P3, PT, R14, RZ, PT ;  /* 0x000000ff0e00720c */ /* 0x000fe40003f65270 */
[----:B------:R-:W-:Y:S01]  /*09b0*/  LOP3.LUT R12, R10, 0x7fffff, RZ, 0xc0, !PT ;  /* 0x007fffff0a0c7812 */ /* 0x000fe200078ec0ff */
[CCC-:B------:R-:W-:Y:S01]  /*09c0*/  FFMA.RP R10, R3.reuse, R17.reuse, R18.reuse ;  /* 0x00000011030a7223 */ /* 0x1c0fe20000008012 */
[----:B------:R-:W-:Y:S01]  /*09d0*/  FFMA.RM R3, R3, R17, R18 ;  /* 0x0000001103037223 */ /* 0x000fe20000004012 */
[----:B------:R-:W-:Y:S01]  /*09e0*/  ISETP.NE.AND P1, PT, R14, RZ, PT ;  /* 0x000000ff0e00720c */ /* 0x000fe20003f25270 */
        /* <DEDUP_REMOVED lines=11> */
[----:B------:R-:W-:-:S05]  /*0aa0*/  LOP3.LUT R10, R10, R3, RZ, 0xc0, !PT ;  /* 0x000000030a0a7212 */ /* 0x000fca00078ec0ff */
[----:B------:R-:W-:-:S05]  /*0ab0*/  IMAD.IADD R15, R15, 0x1, R10 ;  /* 0x000000010f0f7824 */ /* 0x000fca00078e020a */
[----:B------:R-:W-:Y:S01]  /*0ac0*/  LOP3.LUT R0, R15, R0, RZ, 0xfc, !PT ;  /* 0x000000000f007212 */ /* 0x000fe200078efcff */
[----:B------:R-:W-:Y:S06]  /*0ad0*/  BRA `(.L_x_115) ;  /* 0x0000000000107947 */ /* 0x000fec0003800000 */
.L_x_114:
[----:B------:R-:W-:-:S04]  /*0ae0*/  LOP3.LUT R0, R0, 0x80000000, RZ, 0xc0, !PT ;  /* 0x8000000000007812 */ /* 0x000fc800078ec0ff */
[----:B------:R-:W-:Y:S01]  /*0af0*/  LOP3.LUT R0, R0, 0x7f800000, RZ, 0xfc, !PT ;  /* 0x7f80000000007812 */ /* 0x000fe200078efcff */
[----:B------:R-:W-:Y:S06]  /*0b00*/  BRA `(.L_x_115) ;  /* 0x0000000000047947 */ /* 0x000fec0003800000 */
.L_x_113:
[----:B------:R-:W-:-:S07]  /*0b10*/  IMAD R0, R15, 0x800000, R0 ;  /* 0x008000000f007824 */ /* 0x000fce00078e0200 */
.L_x_115:
[----:B------:R-:W-:Y:S05]  /*0b20*/  BSYNC.RECONVERGENT B2 ;  /* 0x0000000000027941 */ /* 0x000fea0003800200 */
.L_x_112:
[----:B------:R-:W-:Y:S05]  /*0b30*/  BRA `(.L_x_116) ;  /* 0x0000000000207947 */ /* 0x000fea0003800000 */
.L_x_111:
[----:B------:R-:W-:-:S04]  /*0b40*/  LOP3.LUT R0, R3, 0x80000000, R0, 0x48, !PT ;  /* 0x8000000003007812 */ /* 0x000fc800078e4800 */
[----:B------:R-:W-:Y:S01]  /*0b50*/  LOP3.LUT R0, R0, 0x7f800000, RZ, 0xfc, !PT ;  /* 0x7f80000000007812 */ /* 0x000fe200078efcff */
[----:B------:R-:W-:Y:S06]  /*0b60*/  BRA `(.L_x_116) ;  /* 0x0000000000147947 */ /* 0x000fec0003800000 */
.L_x_110:
[----:B------:R-:W-:Y:S01]  /*0b70*/  LOP3.LUT R0, R3, 0x80000000, R0, 0x48, !PT ;  /* 0x8000000003007812 */ /* 0x000fe200078e4800 */
[----:B------:R-:W-:Y:S06]  /*0b80*/  BRA `(.L_x_116) ;  /* 0x00000000000c7947 */ /* 0x000fec0003800000 */
.L_x_109:
[----:B------:R-:W0:Y:S01]  /*0b90*/  MUFU.RSQ R0, -QNAN ;  /* 0xffc0000000007908 */ /* 0x000e220000001400 */
[----:B------:R-:W-:Y:S05]  /*0ba0*/  BRA `(.L_x_116) ;  /* 0x0000000000047947 */ /* 0x000fea0003800000 */
.L_x_108:
[----:B------:R-:W-:-:S07]  /*0bb0*/  FADD.FTZ R0, R0, R3 ;  /* 0x0000000300007221 */ /* 0x000fce0000010000 */
.L_x_116:
[----:B------:R-:W-:Y:S05]  /*0bc0*/  BSYNC.RECONVERGENT B1 ;  /* 0x0000000000017941 */ /* 0x000fea0003800200 */
.L_x_106:
[----:B------:R-:W-:Y:S02]  /*0bd0*/  IMAD.MOV.U32 R3, RZ, RZ, 0x0 ;  /* 0x00000000ff037424 */ /* 0x000fe400078e00ff */
[----:B0-----:R-:W-:Y:S02]  /*0be0*/  IMAD.MOV.U32 R17, RZ, RZ, R0 ;  /* 0x000000ffff117224 */ /* 0x001fe400078e0000 */
[----:B------:R-:W-:Y:S05]  /*0bf0*/  RET.REL.NODEC R2 `(_Z15diag_vector_mulPfS_S_S_iii) ;  /* 0xfffffff402007950 */ /* 0x000fea0003c3ffff */
.L_x_117:
        /* <DEDUP_REMOVED lines=16> */
.L_x_181:


//--------------------- .text._Z15csr_diag_matmulPfPiS0_S_S_S_iiiii --------------------------
	.section	.text._Z15csr_diag_matmulPfPiS0_S_S_S_iiiii,"ax",@progbits
	.align	128
        .global         _Z15csr_diag_matmulPfPiS0_S_S_S_iiiii
        .type           _Z15csr_diag_matmulPfPiS0_S_S_S_iiiii,@function
        .size           _Z15csr_diag_matmulPfPiS0_S_S_S_iiiii,(.L_x_182 - _Z15csr_diag_matmulPfPiS0_S_S_S_iiiii)
        .other          _Z15csr_diag_matmulPfPiS0_S_S_S_iiiii,@"STO_CUDA_ENTRY STV_DEFAULT"
_Z15csr_diag_matmulPfPiS0_S_S_S_iiiii:
.text._Z15csr_diag_matmulPfPiS0_S_S_S_iiiii:
[----:B------:R-:W-:Y:S08]  /*0000*/  LDC R1, c[0x0][0x37c] ;  /* 0x0000df00ff017b82 */ /* 0x000ff00000000800 */
[----:B------:R-:W0:Y:S08]  /*0010*/  S2UR UR4, SR_CTAID.X ;  /* 0x00000000000479c3 */ /* 0x000e300000002500 */
[----:B------:R-:W0:Y:S02]  /*0020*/  LDC R0, c[0x0][0x3c0] ;  /* 0x0000f000ff007b82 */ /* 0x000e240000000800 */
[----:B0-----:R-:W-:-:S13]  /*0030*/  ISETP.LE.U32.AND P0, PT, R0, UR4, PT ;  /* 0x0000000400007c0c */ /* 0x001fda000bf03070 */
[----:B------:R-:W-:Y:S05]  /*0040*/  @P0 EXIT ;  /* 0x000000000000094d */ /* 0x000fea0003800000 */
[----:B------:R-:W0:Y:S01]  /*0050*/  S2R R19, SR_TID.X ;  /* 0x0000000000137919 */ /* 0x000e220000002100 */
[----:B------:R-:W1:Y:S08]  /*0060*/  LDC.64 R2, c[0x0][0x3b8] ;  /* 0x0000ee00ff027b82 */ /* 0x000e700000000a00 */
[----:B------:R-:W2:Y:S08]  /*0070*/  LDC.64 R8, c[0x0][0x3a0] ;  /* 0x0000e800ff087b82 */ /* 0x000eb00000000a00 */
[----:B------:R-:W3:Y:S08]  /*0080*/  LDC.64 R4, c[0x0][0x3a8] ;  /* 0x0000ea00ff047b82 */ /* 0x000ef00000000a00 */
[----:B------:R-:W4:Y:S01]  /*0090*/  LDC.64 R6, c[0x0][0x398] ;  /* 0x0000e600ff067b82 */ /* 0x000f220000000a00 */
[----:B-1----:R-:W-:-:S02]  /*00a0*/  IMAD R15, R2, UR4, RZ ;  /* 0x00000004020f7c24 */ /* 0x002fc4000f8e02ff */
[----:B------:R-:W-:Y:S01]  /*00b0*/  IMAD R17, R3, UR4, RZ ;  /* 0x0000000403117c24 */ /* 0x000fe2000f8e02ff */
[----:B0-----:R-:W-:-:S13]  /*00c0*/  ISETP.GE.AND P0, PT, R19, R3, PT ;  /* 0x000000031300720c */ /* 0x001fda0003f06270 */
[----:B--23--:R-:W-:Y:S05]  /*00d0*/  @P0 EXIT ;  /* 0x000000000000094d */ /* 0x00cfea0003800000 */
[----:B------:R-:W0:Y:S01]  /*00e0*/  LDCU UR5, c[0x0][0x3b0] ;  /* 0x00007600ff0577ac */ /* 0x000e220008000800 */
[----:B------:R-:W1:Y:S01]  /*00f0*/  LDC.64 R10, c[0x0][0x380] ;  /* 0x0000e000ff0a7b82 */ /* 0x000e620000000a00 */
[C---:B------:R-:W-:Y:S01]  /*0100*/  IMAD.WIDE R8, R15.reuse, 0x4, R8 ;  /* 0x000000040f087825 */ /* 0x040fe200078e0208 */
[----:B------:R-:W2:Y:S03]  /*0110*/  LDCU UR4, c[0x0][0x360] ;  /* 0x00006c00ff0477ac */ /* 0x000ea60008000800 */
[----:B------:R-:W-:Y:S01]  /*0120*/  IMAD.WIDE R4, R15, 0x4, R4 ;  /* 0x000000040f047825 */ /* 0x000fe200078e0204 */
[----:B------:R-:W3:Y:S02]  /*0130*/  LDCU.64 UR6, c[0x0][0x358] ;  /* 0x00006b00ff0677ac */ /* 0x000ee40008000a00 */
[----:B------:R-:W1:Y:S01]  /*0140*/  LDC.64 R12, c[0x0][0x390] ;  /* 0x0000e400ff0c7b82 */ /* 0x000e620000000a00 */
[----:B----4-:R-:W-:Y:S01]  /*0150*/  IMAD.WIDE R6, R17, 0x4, R6 ;  /* 0x0000000411067825 */ /* 0x010fe200078e0206 */
[----:B0-----:R-:W-:-:S09]  /*0160*/  UISETP.NE.AND UP0, UPT, UR5, URZ, UPT ;  /* 0x000000ff0500728c */ /* 0x001fd2000bf05270 */
[----:B--23--:R-:W-:Y:S05]  /*0170*/  BRA.U !UP0, `(.L_x_118) ;  /* 0x0000000108fc7547 */ /* 0x00cfea000b800000 */
[----:B------:R-:W0:Y:S01]  /*0180*/  LDC.64 R16, c[0x0][0x380] ;  /* 0x0000e000ff107b82 */ /* 0x000e220000000a00 */
[----:B------:R-:W-:Y:S01]  /*0190*/  UISETP.NE.AND UP0, UPT, UR5, 0x1, UPT ;  /* 0x000000010500788c */ /* 0x000fe2000bf05270 */
[----:B------:R-:W2:Y:S01]  /*01a0*/  LDCU UR8, c[0x0][0x3bc] ;  /* 0x00007780ff0877ac */ /* 0x000ea20008000800 */
[----:B------:R-:W3:Y:S05]  /*01b0*/  LDCU UR9, c[0x0][0x3bc] ;  /* 0x00007780ff0977ac */ /* 0x000eea0008000800 */
[----:B------:R-:W4:Y:S08]  /*01c0*/  LDC.64 R14, c[0x0][0x380] ;  /* 0x0000e000ff0e7b82 */ /* 0x000f300000000a00 */
[----:B-1----:R-:W1:Y:S08]  /*01d0*/  LDC.64 R12, c[0x0][0x390] ;  /* 0x0000e400ff0c7b82 */ /* 0x002e700000000a00 */
[----:B------:R-:W0:Y:S01]  /*01e0*/  LDC.64 R10, c[0x0][0x390] ;  /* 0x0000e400ff0a7b82 */ /* 0x000e220000000a00 */
[----:B--23--:R-:W-:Y:S05]  /*01f0*/  BRA.U UP0, `(.L_x_119) ;  /* 0x0000000100687547 */ /* 0x00cfea000b800000 */
.L_x_122:
[----:B-1----:R-:W-:-:S06]  /*0200*/  IMAD.WIDE R8, R19, 0x4, R12 ;  /* 0x0000000413087825 */ /* 0x002fcc00078e020c */
[----:B------:R-:W2:Y:S01]  /*0210*/  LDG.E R9, desc[UR6][R8.64] ;  /* 0x0000000608097981 */ /* 0x000ea2000c1e1900 */
[----:B0-----:R-:W-:-:S05]  /*0220*/  IMAD.WIDE R2, R19, 0x4, R16 ;  /* 0x0000000413027825 */ /* 0x001fca00078e0210 */
[----:B------:R-:W3:Y:S01]  /*0230*/  LDG.E R0, desc[UR6][R2.64] ;  /* 0x0000000602007981 */ /* 0x000ee2000c1e1900 */
[----:B--2---:R-:W-:-:S06]  /*0240*/  IMAD.WIDE R10, R9, 0x4, R4 ;  /* 0x00000004090a7825 */ /* 0x004fcc00078e0204 */
[----:B------:R-:W4:Y:S01]  /*0250*/  LDG.E R11, desc[UR6][R10.64+-0x4] ;  /* 0xfffffc060a0b7981 */ /* 0x000f22000c1e1900 */
[----:B------:R-:W-:Y:S01]  /*0260*/  BSSY.RECONVERGENT B0, `(.L_x_120) ;  /* 0x000000d000007945 */ /* 0x000fe20003800200 */
[----:B----4-:R-:W0:Y:S08]  /*0270*/  MUFU.RCP R14, R11 ;  /* 0x0000000b000e7308 */ /* 0x010e300000001000 */
[----:B---3--:R-:W1:Y:S01]  /*0280*/  FCHK P0, R0, R11 ;  /* 0x0000000b00007302 */ /* 0x008e620000000000 */
        /* <DEDUP_REMOVED lines=8> */
[----:B------:R-:W-:Y:S05]  /*0310*/  CALL.REL.NOINC `($__internal_3_$__cuda_sm3x_div_rn_noftz_f32_slowpath) ;  /* 0x0000000000c87944 */ /* 0x000fea0003c00000 */
[----:B------:R-:W-:-:S07]  /*0320*/  IMAD.MOV.U32 R15, RZ, RZ, R0 ;  /* 0x000000ffff0f7224 */ /* 0x000fce00078e0000 */
.L_x_121:
[----:B------:R-:W-:Y:S05]  /*0330*/  BSYNC.RECONVERGENT B0 ;  /* 0x0000000000007941 */ /* 0x000fea0003800200 */
.L_x_120:
[C---:B------:R-:W-:Y:S01]  /*0340*/  IMAD.WIDE R2, R19.reuse, 0x4, R6 ;  /* 0x0000000413027825 */ /* 0x040fe200078e0206 */
[----:B------:R-:W-:-:S04]  /*0350*/  IADD3 R19, PT, PT, R19, UR4, RZ ;  /* 0x0000000413137c10 */ /* 0x000fc8000fffe0ff */
[----:B------:R2:W-:Y:S01]  /*0360*/  STG.E desc[UR6][R2.64], R15 ;  /* 0x0000000f02007986 */ /* 0x0005e2000c101906 */
[----:B------:R-:W-:-:S13]  /*0370*/  ISETP.GE.AND P0, PT, R19, UR8, PT ;  /* 0x0000000813007c0c */ /* 0x000fda000bf06270 */
[----:B--2---:R-:W-:Y:S05]  /*0380*/  @!P0 BRA `(.L_x_122) ;  /* 0xfffffffc009c8947 */ /* 0x004fea000383ffff */
[----:B------:R-:W-:Y:S05]  /*0390*/  EXIT ;  /* 0x000000000000794d */ /* 0x000fea0003800000 */
.L_x_119:
[----:B01----:R-:W-:-:S06]  /*03a0*/  IMAD.WIDE R12, R19, 0x4, R10 ;  /* 0x00000004130c7825 */ /* 0x003fcc00078e020a */
[----:B------:R-:W2:Y:S01]  /*03b0*/  LDG.E R13, desc[UR6][R12.64] ;  /* 0x000000060c0d7981 */ /* 0x000ea2000c1e1900 */
[----:B----4-:R-:W-:-:S05]  /*03c0*/  IMAD.WIDE R2, R19, 0x4, R14 ;  /* 0x0000000413027825 */ /* 0x010fca00078e020e */
[----:B------:R-:W3:Y:S01]  /*03d0*/  LDG.E R0, desc[UR6][R2.64] ;  /* 0x0000000602007981 */ /* 0x000ee2000c1e1900 */
[----:B--2---:R-:W-:-:S06]  /*03e0*/  IMAD.WIDE R20, R13, 0x4, R4 ;  /* 0x000000040d147825 */ /* 0x004fcc00078e0204 */
[----:B------:R-:W2:Y:S01]  /*03f0*/  LDG.E R21, desc[UR6][R20.64+-0x4] ;  /* 0xfffffc0614157981 */ /* 0x000ea2000c1e1900 */
[----:B------:R-:W-:-:S06]  /*0400*/  IMAD.WIDE R16, R13, 0x4, R8 ;  /* 0x000000040d107825 */ /* 0x000fcc00078e0208 */
[----:B------:R-:W3:Y:S01]  /*0410*/  LDG.E R17, desc[UR6][R16.64+-0x4] ;  /* 0xfffffc0610117981 */ /* 0x000ee2000c1e1900 */
[----:B------:R-:W-:Y:S01]  /*0420*/  BSSY.RECONVERGENT B0, `(.L_x_123) ;  /* 0x000000e000007945 */ /* 0x000fe20003800200 */
[----:B--2---:R-:W0:Y:S01]  /*0430*/  MUFU.RCP R18, R21 ;  /* 0x0000001500127308 */ /* 0x004e220000001000 */
[----:B---3--:R-:W-:-:S07]  /*0440*/  FMUL R0, R0, R17 ;  /* 0x0000001100007220 */ /* 0x008fce0000400000 */
        /* <DEDUP_REMOVED lines=11> */
.L_x_124:
[----:B------:R-:W-:Y:S05]  /*0500*/  BSYNC.RECONVERGENT B0 ;  /* 0x0000000000007941 */ /* 0x000fea0003800200 */
.L_x_123:
[C---:B------:R-:W-:Y:S01]  /*0510*/  IMAD.WIDE R2, R19.reuse, 0x4, R6 ;  /* 0x0000000413027825 */ /* 0x040fe200078e0206 */
[----:B------:R-:W-:-:S04]  /*0520*/  IADD3 R19, PT, PT, R19, UR4, RZ ;  /* 0x0000000413137c10 */ /* 0x000fc8000fffe0ff */
[----:B------:R2:W-:Y:S01]  /*0530*/  STG.E desc[UR6][R2.64], R13 ;  /* 0x0000000d02007986 */ /* 0x0005e2000c101906 */
[----:B------:R-:W-:-:S13]  /*0540*/  ISETP.GE.AND P0, PT, R19, UR9, PT ;  /* 0x0000000913007c0c */ /* 0x000fda000bf06270 */
[----:B--2---:R-:W-:Y:S05]  /*0550*/  @!P0 BRA `(.L_x_119) ;  /* 0xfffffffc00908947 */ /* 0x004fea000383ffff */
[----:B------:R-:W-:Y:S05]  /*0560*/  EXIT ;  /* 0x000000000000794d */ /* 0x000fea0003800000 */
.L_x_118:
[----:B-1----:R-:W-:-:S06]  /*0570*/  IMAD.WIDE R14, R19, 0x4, R12 ;  /* 0x00000004130e7825 */ /* 0x002fcc00078e020c */
[----:B------:R-:W2:Y:S01]  /*0580*/  LDG.E R15, desc[UR6][R14.64] ;  /* 0x000000060e0f7981 */ /* 0x000ea2000c1e1900 */
[----:B------:R-:W-:-:S06]  /*0590*/  IMAD.WIDE R4, R19, 0x4, R10 ;  /* 0x0000000413047825 */ /* 0x000fcc00078e020a */
[----:B------:R-:W3:Y:S01]  /*05a0*/  LDG.E R4, desc[UR6][R4.64] ;  /* 0x0000000604047981 */ /* 0x000ee2000c1e1900 */
[----:B--2---:R-:W-:-:S06]  /*05b0*/  IMAD.WIDE R16, R15, 0x4, R8 ;  /* 0x000000040f107825 */ /* 0x004fcc00078e0208 */
[----:B------:R-:W3:Y:S01]  /*05c0*/  LDG.E R17, desc[UR6][R16.64+-0x4] ;  /* 0xfffffc0610117981 */ /* 0x000ee2000c1e1900 */
[----:B0-----:R-:W-:-:S04]  /*05d0*/  IMAD.WIDE R20, R19, 0x4, R6 ;  /* 0x0000000413147825 */ /* 0x001fc800078e0206 */
[----:B------:R-:W-:-:S05]  /*05e0*/  VIADD R19, R19, UR4 ;  /* 0x0000000413137c36 */ /* 0x000fca0008000000 */
[----:B------:R-:W-:Y:S01]  /*05f0*/  ISETP.GE.AND P0, PT, R19, R3, PT ;  /* 0x000000031300720c */ /* 0x000fe20003f06270 */
[----:B---3--:R-:W-:-:S05]  /*0600*/  FMUL R23, R4, R17 ;  /* 0x0000001104177220 */ /* 0x008fca0000400000 */
[----:B------:R0:W-:Y:S07]  /*0610*/  STG.E desc[UR6][R20.64], R23 ;  /* 0x0000001714007986 */ /* 0x0001ee000c101906 */
[----:B------:R-:W-:Y:S05]  /*0620*/  @!P0 BRA `(.L_x_118) ;  /* 0xfffffffc00d08947 */ /* 0x000fea000383ffff */
[----:B------:R-:W-:Y:S05]  /*0630*/  EXIT ;  /* 0x000000000000794d */ /* 0x000fea0003800000 */
        .weak           $__internal_3_$__cuda_sm3x_div_rn_noftz_f32_slowpath
        .type           $__internal_3_$__cuda_sm3x_div_rn_noftz_f32_slowpath,@function
        .size           $__internal_3_$__cuda_sm3x_div_rn_noftz_f32_slowpath,(.L_x_182 - $__internal_3_$__cuda_sm3x_div_rn_noftz_f32_slowpath)
$__internal_3_$__cuda_sm3x_div_rn_noftz_f32_slowpath:
[----:B------:R-:W-:Y:S01]  /*0640*/  SHF.R.U32.HI R18, RZ, 0x17, R3 ;  /* 0x00000017ff127819 */ /* 0x000fe20000011603 */
[----:B------:R-:W-:Y:S01]  /*0650*/  BSSY.RECONVERGENT B1, `(.L_x_125) ;  /* 0x0000062000017945 */ /* 0x000fe20003800200 */
[----:B------:R-:W-:Y:S02]  /*0660*/  SHF.R.U32.HI R20, RZ, 0x17, R0 ;  /* 0x00000017ff147819 */ /* 0x000fe40000011600 */
[----:B------:R-:W-:Y:S02]  /*0670*/  LOP3.LUT R18, R18, 0xff, RZ, 0xc0, !PT ;  /* 0x000000ff12127812 */ /* 0x000fe400078ec0ff */
[----:B------:R-:W-:-:S03]  /*0680*/  LOP3.LUT R25, R20, 0xff, RZ, 0xc0, !PT ;  /* 0x000000ff14197812 */ /* 0x000fc600078ec0ff */
[----:B------:R-:W-:Y:S01]  /*0690*/  VIADD R22, R18, 0xffffffff ;  /* 0xffffffff12167836 */ /* 0x000fe20000000000 */
[----:B------:R-:W-:-:S04]  /*06a0*/  IADD3 R21, PT, PT, R25, -0x1, RZ ;  /* 0xffffffff19157810 */ /* 0x000fc80007ffe0ff */
        /* <DEDUP_REMOVED lines=27> */
.L_x_126:
[----:B------:R-:W-:Y:S01]  /*0860*/  LEA R22, R18, 0xc0800000, 0x17 ;  /* 0xc080000012167811 */ /* 0x000fe200078eb8ff */
[----:B------:R-:W-:Y:S04]  /*0870*/  BSSY.RECONVERGENT B2, `(.L_x_131) ;  /* 0x0000036000027945 */ /* 0x000fe80003800200 */
[----:B------:R-:W-:Y:S01]  /*0880*/  IMAD.IADD R24, R3, 0x1, -R22 ;  /* 0x0000000103187824 */ /* 0x000fe200078e0a16 */
[----:B------:R-:W-:-:S03]  /*0890*/  IADD3 R3, PT, PT, R25, -0x7f, RZ ;  /* 0xffffff8119037810 */ /* 0x000fc60007ffe0ff */
[----:B------:R-:W0:Y:S01]  /*08a0*/  MUFU.RCP R21, R24 ;  /* 0x0000001800157308 */ /* 0x000e220000001000 */
[----:B------:R-:W-:Y:S01]  /*08b0*/  FADD.FTZ R23, -R24, -RZ ;  /* 0x800000ff18177221 */ /* 0x000fe20000010100 */
[----:B------:R-:W-:-:S03]  /*08c0*/  IMAD R0, R3, -0x800000, R0 ;  /* 0xff80000003007824 */ /* 0x000fc600078e0200 */
[----:B0-----:R-:W-:-:S04]  /*08d0*/  FFMA R22, R21, R23, 1 ;  /* 0x3f80000015167423 */ /* 0x001fc80000000017 */
[----:B------:R-:W-:-:S04]  /*08e0*/  FFMA R21, R21, R22, R21 ;  /* 0x0000001615157223 */ /* 0x000fc80000000015 */
[----:B------:R-:W-:-:S04]  /*08f0*/  FFMA R22, R0, R21, RZ ;  /* 0x0000001500167223 */ /* 0x000fc800000000ff */
[----:B------:R-:W-:-:S04]  /*0900*/  FFMA R25, R23, R22, R0 ;  /* 0x0000001617197223 */ /* 0x000fc80000000000 */
[----:B------:R-:W-:Y:S01]  /*0910*/  FFMA R22, R21, R25, R22 ;  /* 0x0000001915167223 */ /* 0x000fe20000000016 */
[----:B------:R-:W-:-:S03]  /*0920*/  IADD3 R25, PT, PT, R3, 0x7f, -R18 ;  /* 0x0000007f03197810 */ /* 0x000fc60007ffe812 */
[----:B------:R-:W-:Y:S02]  /*0930*/  FFMA R23, R23, R22, R0 ;  /* 0x0000001617177223 */ /* 0x000fe40000000000 */
[----:B------:R-:W-:Y:S02]  /*0940*/  IMAD.IADD R25, R25, 0x1, R20 ;  /* 0x0000000119197824 */ /* 0x000fe400078e0214 */
[----:B------:R-:W-:-:S05]  /*0950*/  FFMA R0, R21, R23, R22 ;  /* 0x0000001715007223 */ /* 0x000fca0000000016 */
[----:B------:R-:W-:-:S04]  /*0960*/  SHF.R.U32.HI R3, RZ, 0x17, R0 ;  /* 0x00000017ff037819 */ /* 0x000fc80000011600 */
[----:B------:R-:W-:-:S05]  /*0970*/  LOP3.LUT R3, R3, 0xff, RZ, 0xc0, !PT ;  /* 0x000000ff03037812 */ /* 0x000fca00078ec0ff */
[----:B------:R-:W-:-:S05]  /*0980*/  IMAD.IADD R20, R3, 0x1, R25 ;  /* 0x0000000103147824 */ /* 0x000fca00078e0219 */
[----:B------:R-:W-:-:S04]  /*0990*/  IADD3 R3, PT, PT, R20, -0x1, RZ ;  /* 0xffffffff14037810 */ /* 0x000fc80007ffe0ff */
        /* <DEDUP_REMOVED lines=11> */
[C---:B------:R-:W-:Y:S02]  /*0a50*/  ISETP.NE.AND P1, PT, R20.reuse, RZ, PT ;  /* 0x000000ff1400720c */ /* 0x040fe40003f25270 */
[----:B------:R-:W-:Y:S01]  /*0a60*/  LOP3.LUT R18, R3, 0x7fffff, RZ, 0xc0, !PT ;  /* 0x007fffff03127812 */ /* 0x000fe200078ec0ff */
[CCC-:B------:R-:W-:Y:S01]  /*0a70*/  FFMA.RP R3, R21.reuse, R23.reuse, R22.reuse ;  /* 0x0000001715037223 */ /* 0x1c0fe20000008016 */
[----:B------:R-:W-:Y:S01]  /*0a80*/  FFMA.RM R22, R21, R23, R22 ;  /* 0x0000001715167223 */ /* 0x000fe20000004016 */
[----:B------:R-:W-:Y:S01]  /*0a90*/  VIADD R21, R20, 0x20 ;  /* 0x0000002014157836 */ /* 0x000fe20000000000 */
[----:B------:R-:W-:Y:S01]  /*0aa0*/  LOP3.LUT R18, R18, 0x800000, RZ, 0xfc, !PT ;  /* 0x0080000012127812 */ /* 0x000fe200078efcff */
[----:B------:R-:W-:-:S02]  /*0ab0*/  IMAD.MOV R20, RZ, RZ, -R20 ;  /* 0x000000ffff147224 */ /* 0x000fc400078e0a14 */
        /* <DEDUP_REMOVED lines=13> */
.L_x_133:
[----:B------:R-:W-:-:S04]  /*0b90*/  LOP3.LUT R0, R0, 0x80000000, RZ, 0xc0, !PT ;  /* 0x8000000000007812 */ /* 0x000fc800078ec0ff */
[----:B------:R-:W-:Y:S01]  /*0ba0*/  LOP3.LUT R0, R0, 0x7f800000, RZ, 0xfc, !PT ;  /* 0x7f80000000007812 */ /* 0x000fe200078efcff */
[----:B------:R-:W-:Y:S06]  /*0bb0*/  BRA `(.L_x_134) ;  /* 0x0000000000047947 */ /* 0x000fec0003800000 */
.L_x_132:
[----:B------:R-:W-:-:S07]  /*0bc0*/  IMAD R0, R25, 0x800000, R0 ;  /* 0x0080000019007824 */ /* 0x000fce00078e0200 */
.L_x_134:
[----:B------:R-:W-:Y:S05]  /*0bd0*/  BSYNC.RECONVERGENT B2 ;  /* 0x0000000000027941 */ /* 0x000fea0003800200 */
.L_x_131:
[----:B------:R-:W-:Y:S05]  /*0be0*/  BRA `(.L_x_135) ;  /* 0x0000000000207947 */ /* 0x000fea0003800000 */
.L_x_130:
[----:B------:R-:W-:-:S04]  /*0bf0*/  LOP3.LUT R0, R3, 0x80000000, R0, 0x48, !PT ;  /* 0x8000000003007812 */ /* 0x000fc800078e4800 */
[----:B------:R-:W-:Y:S01]  /*0c00*/  LOP3.LUT R0, R0, 0x7f800000, RZ, 0xfc, !PT ;  /* 0x7f80000000007812 */ /* 0x000fe200078efcff */
[----:B------:R-:W-:Y:S06]  /*0c10*/  BRA `(.L_x_135) ;  /* 0x0000000000147947 */ /* 0x000fec0003800000 */
.L_x_129:
[----:B------:R-:W-:Y:S01]  /*0c20*/  LOP3.LUT R0, R3, 0x80000000, R0, 0x48, !PT ;  /* 0x8000000003007812 */ /* 0x000fe200078e4800 */
[----:B------:R-:W-:Y:S06]  /*0c30*/  BRA `(.L_x_135) ;  /* 0x00000000000c7947 */ /* 0x000fec0003800000 */
.L_x_128:
[----:B------:R-:W0:Y:S01]  /*0c40*/  MUFU.RSQ R0, -QNAN ;  /* 0xffc0000000007908 */ /* 0x000e220000001400 */
[----:B------:R-:W-:Y:S05]  /*0c50*/  BRA `(.L_x_135) ;  /* 0x0000000000047947 */ /* 0x000fea0003800000 */
.L_x_127:
[----:B------:R-:W-:-:S07]  /*0c60*/  FADD.FTZ R0, R0, R3 ;  /* 0x0000000300007221 */ /* 0x000fce0000010000 */
.L_x_135:
[----:B------:R-:W-:Y:S05]  /*0c70*/  BSYNC.RECONVERGENT B1 ;  /* 0x0000000000017941 */ /* 0x000fea0003800200 */
.L_x_125:
[----:B------:R-:W-:-:S04]  /*0c80*/  HFMA2 R3, -RZ, RZ, 0, 0 ;  /* 0x00000000ff037431 */ /* 0x000fc800000001ff */
[----:B0-----:R-:W-:Y:S05]  /*0c90*/  RET.REL.NODEC R2 `(_Z15csr_diag_matmulPfPiS0_S_S_S_iiiii) ;  /* 0xfffffff002d87950 */ /* 0x001fea0003c3ffff */
.L_x_136:
        /* <DEDUP_REMOVED lines=14> */
.L_x_182:


//--------------------- .text._Z10csr_mul_AvPfPiS0_S_S_iiii --------------------------
	.section	.text._Z10csr_mul_AvPfPiS0_S_S_iiii,"ax",@progbits
	.align	128
        .global         _Z10csr_mul_AvPfPiS0_S_S_iiii
        .type           _Z10csr_mul_AvPfPiS0_S_S_iiii,@function
        .size           _Z10csr_mul_AvPfPiS0_S_S_iiii,(.L_x_191 - _Z10csr_mul_AvPfPiS0_S_S_iiii)
        .other          _Z10csr_mul_AvPfPiS0_S_S_iiii,@"STO_CUDA_ENTRY STV_DEFAULT"
_Z10csr_mul_AvPfPiS0_S_S_iiii:
.text._Z10csr_mul_AvPfPiS0_S_S_iiii:
[----:B------:R-:W-:Y:S08]  /*0000*/  LDC R1, c[0x0][0x37c] ;  /* 0x0000df00ff017b82 */ /* 0x000ff00000000800 */
[----:B------:R-:W0:Y:S08]  /*0010*/  S2UR UR4, SR_CTAID.X ;  /* 0x00000000000479c3 */ /* 0x000e300000002500 */
[----:B------:R-:W0:Y:S02]  /*0020*/  LDC R0, c[0x0][0x3b4] ;  /* 0x0000ed00ff007b82 */ /* 0x000e240000000800 */
[----:B0-----:R-:W-:-:S13]  /*0030*/  ISETP.LE.U32.AND P0, PT, R0, UR4, PT ;  /* 0x0000000400007c0c */ /* 0x001fda000bf03070 */
[----:B------:R-:W-:Y:S05]  /*0040*/  @P0 EXIT ;  /* 0x000000000000094d */ /* 0x000fea0003800000 */
[----:B------:R-:W0:Y:S01]  /*0050*/  S2R R7, SR_TID.X ;  /* 0x0000000000077919 */ /* 0x000e220000002100 */
[----:B------:R-:W1:Y:S02]  /*0060*/  LDC.64 R2, c[0x0][0x3a8] ;  /* 0x0000ea00ff027b82 */ /* 0x000e640000000a00 */
[----:B-1----:R-:W-:Y:S02]  /*0070*/  IMAD R0, R3, UR4, RZ ;  /* 0x0000000403007c24 */ /* 0x002fe4000f8e02ff */
[----:B------:R-:W-:Y:S01]  /*0080*/  IMAD R6, R2, UR4, RZ ;  /* 0x0000000402067c24 */ /* 0x000fe2000f8e02ff */
[----:B0-----:R-:W-:-:S13]  /*0090*/  ISETP.GE.AND P0, PT, R7, R2, PT ;  /* 0x000000020700720c */ /* 0x001fda0003f06270 */
[----:B------:R-:W-:Y:S05]  /*00a0*/  @P0 EXIT ;  /* 0x000000000000094d */ /* 0x000fea0003800000 */
[----:B------:R-:W0:Y:S01]  /*00b0*/  S2UR UR5, SR_CgaCtaId ;  /* 0x00000000000579c3 */ /* 0x000e220000008800 */
[----:B------:R-:W-:Y:S01]  /*00c0*/  UMOV UR4, 0x400 ;  /* 0x0000040000047882 */ /* 0x000fe20000000000 */
[----:B------:R-:W-:Y:S01]  /*00d0*/  BSSY.RECONVERGENT B1, `(.L_x_137) ;  /* 0x00000cb000017945 */ /* 0x000fe20003800200 */
[----:B------:R-:W-:Y:S01]  /*00e0*/  SHF.R.S32.HI R8, RZ, 0x1f, R0 ;  /* 0x0000001fff087819 */ /* 0x000fe20000011400 */
[----:B------:R-:W1:Y:S01]  /*00f0*/  LDCU.64 UR6, c[0x0][0x358] ;  /* 0x00006b00ff0677ac */ /* 0x000e620008000a00 */
[----:B------:R-:W2:Y:S01]  /*0100*/  LDCU.64 UR8, c[0x0][0x398] ;  /* 0x00007300ff0877ac */ /* 0x000ea20008000a00 */
[----:B0-----:R-:W-:-:S06]  /*0110*/  ULEA UR4, UR5, UR4, 0x18 ;  /* 0x0000000405047291 */ /* 0x001fcc000f8ec0ff */
[----:B-12---:R-:W-:-:S07]  /*0120*/  LEA R9, R7, UR4, 0x2 ;  /* 0x0000000407097c11 */ /* 0x006fce000f8e10ff */
.L_x_148:
[----:B------:R-:W0:Y:S02]  /*0130*/  LDC.64 R2, c[0x0][0x388] ;  /* 0x0000e200ff027b82 */ /* 0x000e240000000a00 */
[----:B0-----:R-:W-:-:S05]  /*0140*/  IMAD.WIDE R2, R7, 0x4, R2 ;  /* 0x0000000407027825 */ /* 0x001fca00078e0202 */
[----:B------:R-:W2:Y:S04]  /*0150*/  LDG.E R12, desc[UR6][R2.64] ;  /* 0x00000006020c7981 */ /* 0x000ea8000c1e1900 */
[----:B------:R-:W2:Y:S01]  /*0160*/  LDG.E R5, desc[UR6][R2.64+0x4] ;  /* 0x0000040602057981 */ /* 0x000ea2000c1e1900 */
[----:B------:R-:W-:Y:S01]  /*0170*/  BSSY.RECONVERGENT B0, `(.L_x_138) ;  /* 0x00000b5000007945 */ /* 0x000fe20003800200 */
[----:B------:R-:W-:Y:S01]  /*0180*/  SHF.R.S32.HI R11, RZ, 0x1f, R7 ;  /* 0x0000001fff0b7819 */ /* 0x000fe20000011407 */
[----:B------:R-:W-:Y:S01]  /*0190*/  IMAD.MOV.U32 R20, RZ, RZ, RZ ;  /* 0x000000ffff147224 */ /* 0x000fe200078e00ff */
[----:B--2---:R-:W-:-:S13]  /*01a0*/  ISETP.GE.AND P0, PT, R12, R5, PT ;  /* 0x000000050c00720c */ /* 0x004fda0003f06270 */
[----:B------:R-:W-:Y:S05]  /*01b0*/  @P0 BRA `(.L_x_139) ;  /* 0x0000000800c00947 */ /* 0x000fea0003800000 */
[--C-:B------:R-:W-:Y:S01]  /*01c0*/  VIADDMNMX R3, R5, 0xffffffff, R12.reuse, !PT ;  /* 0xffffffff05037846 */ /* 0x100fe2000780010c */
[----:B------:R-:W-:Y:S01]  /*01d0*/  BSSY.RECONVERGENT B2, `(.L_x_140) ;  /* 0x0000056000027945 */ /* 0x000fe20003800200 */
[----:B------:R-:W-:Y:S02]  /*01e0*/  IMAD.MOV.U32 R20, RZ, RZ, RZ ;  /* 0x000000ffff147224 */ /* 0x000fe400078e00ff */
[----:B------:R-:W-:Y:S02]  /*01f0*/  VIADD R10, R12, 0xffffffff ;  /* 0xffffffff0c0a7836 */ /* 0x000fe40000000000 */
[----:B------:R-:W-:-:S04]  /*0200*/  IMAD.IADD R3, R3, 0x1, -R12 ;  /* 0x0000000103037824 */ /* 0x000fc800078e0a0c */
[C---:B------:R-:W-:Y:S01]  /*0210*/  VIADD R14, R3.reuse, 0x1 ;  /* 0x00000001030e7836 */ /* 0x040fe20000000000 */
[----:B------:R-:W-:-:S13]  /*0220*/  ISETP.GE.U32.AND P0, PT, R3, 0x7, PT ;  /* 0x000000070300780c */ /* 0x000fda0003f06070 */
[----:B------:R-:W-:Y:S05]  /*0230*/  @!P0 BRA `(.L_x_141) ;  /* 0x00000004003c8947 */ /* 0x000fea0003800000 */
[----:B------:R-:W-:Y:S01]  /*0240*/  LOP3.LUT R13, R14, 0xfffffff8, RZ, 0xc0, !PT ;  /* 0xfffffff80e0d7812 */ /* 0x000fe200078ec0ff */
[----:B------:R-:W-:Y:S01]  /*0250*/  BSSY.RECONVERGENT B3, `(.L_x_142) ;  /* 0x000004c000037945 */ /* 0x000fe20003800200 */
[----:B------:R-:W-:-:S03]  /*0260*/  IMAD.MOV.U32 R20, RZ, RZ, RZ ;  /* 0x000000ffff147224 */ /* 0x000fc600078e00ff */
[----:B------:R-:W-:-:S07]  /*0270*/  IMAD.MOV R13, RZ, RZ, -R13 ;  /* 0x000000ffff0d7224 */ /* 0x000fce00078e0a0d */
.L_x_143:
[----:B------:R-:W0:Y:S08]  /*0280*/  LDC.64 R4, c[0x0][0x390] ;  /* 0x0000e400ff047b82 */ /* 0x000e300000000a00 */
[----:B------:R-:W1:Y:S01]  /*0290*/  LDC.64 R2, c[0x0][0x380] ;  /* 0x0000e000ff027b82 */ /* 0x000e620000000a00 */
[----:B0-----:R-:W-:-:S05]  /*02a0*/  IMAD.WIDE R4, R10, 0x4, R4 ;  /* 0x000000040a047825 */ /* 0x001fca00078e0204 */
[----:B------:R-:W2:Y:S04]  /*02b0*/  LDG.E R15, desc[UR6][R4.64] ;  /* 0x00000006040f7981 */ /* 0x000ea8000c1e1900 */
[----:B------:R-:W3:Y:S01]  /*02c0*/  LDG.E R17, desc[UR6][R4.64+0x4] ;  /* 0x0000040604117981 */ /* 0x000ee2000c1e1900 */
[----:B-1----:R-:W-:-:S03]  /*02d0*/  IMAD.WIDE R2, R10, 0x4, R2 ;  /* 0x000000040a027825 */ /* 0x002fc600078e0202 */
[----:B------:R-:W4:Y:S04]  /*02e0*/  LDG.E R29, desc[UR6][R4.64+0x8] ;  /* 0x00000806041d7981 */ /* 0x000f28000c1e1900 */
[----:B------:R-:W5:Y:S04]  /*02f0*/  LDG.E R24, desc[UR6][R2.64+0x4] ;  /* 0x0000040602187981 */ /* 0x000f68000c1e1900 */
[----:B------:R-:W5:Y:S04]  /*0300*/  LDG.E R27, desc[UR6][R4.64+0x10] ;  /* 0x00001006041b7981 */ /* 0x000f68000c1e1900 */
[----:B------:R-:W5:Y:S04]  /*0310*/  LDG.E R21, desc[UR6][R4.64+0x14] ;  /* 0x0000140604157981 */ /* 0x000f68000c1e1900 */
[----:B------:R-:W5:Y:S04]  /*0320*/  LDG.E R23, desc[UR6][R4.64+0x18] ;  /* 0x0000180604177981 */ /* 0x000f68000c1e1900 */
[----:B------:R-:W5:Y:S01]  /*0330*/  LDG.E R25, desc[UR6][R4.64+0x1c] ;  /* 0x00001c0604197981 */ /* 0x000f62000c1e1900 */
[----:B--2---:R-:W-:-:S02]  /*0340*/  IADD3 R18, P0, PT, R0, R15, RZ ;  /* 0x0000000f00127210 */ /* 0x004fc40007f1e0ff */
[----:B---3--:R-:W-:Y:S02]  /*0350*/  IADD3 R19, P1, PT, R0, R17, RZ ;  /* 0x0000001100137210 */ /* 0x008fe40007f3e0ff */
[-C--:B------:R-:W-:Y:S02]  /*0360*/  LEA.HI.X.SX32 R15, R15, R8.reuse, 0x1, P0 ;  /* 0x000000080f0f7211 */ /* 0x080fe400000f0eff */
[C---:B------:R-:W-:Y:S02]  /*0370*/  LEA R16, P0, R18.reuse, UR8, 0x2 ;  /* 0x0000000812107c11 */ /* 0x040fe4000f8010ff */
[----:B------:R-:W-:Y:S02]  /*0380*/  LEA.HI.X.SX32 R22, R17, R8, 0x1, P1 ;  /* 0x0000000811167211 */ /* 0x000fe400008f0eff */
[----:B------:R-:W-:Y:S02]  /*0390*/  LEA.HI.X R17, R18, UR9, R15, 0x2, P0 ;  /* 0x0000000912117c11 */ /* 0x000fe400080f140f */
[C---:B------:R-:W-:Y:S01]  /*03a0*/  LEA R18, P0, R19.reuse, UR8, 0x2 ;  /* 0x0000000813127c11 */ /* 0x040fe2000f8010ff */
[----:B------:R-:W2:Y:S03]  /*03b0*/  LDG.E R15, desc[UR6][R2.64] ;  /* 0x00000006020f7981 */ /* 0x000ea6000c1e1900 */
[----:B------:R-:W-:Y:S01]  /*03c0*/  LEA.HI.X R19, R19, UR9, R22, 0x2, P0 ;  /* 0x0000000913137c11 */ /* 0x000fe200080f1416 */
[----:B------:R4:W2:Y:S04]  /*03d0*/  LDG.E R16, desc[UR6][R16.64+-0x4] ;  /* 0xfffffc0610107981 */ /* 0x0008a8000c1e1900 */
[----:B------:R-:W3:Y:S04]  /*03e0*/  LDG.E R22, desc[UR6][R4.64+0xc] ;  /* 0x00000c0604167981 */ /* 0x000ee8000c1e1900 */
[----:B------:R-:W5:Y:S01]  /*03f0*/  LDG.E R18, desc[UR6][R18.64+-0x4] ;  /* 0xfffffc0612127981 */ /* 0x000f62000c1e1900 */
[----:B----4-:R-:W-:-:S04]  /*0400*/  IADD3 R17, P0, PT, R0, R29, RZ ;  /* 0x0000001d00117210 */ /* 0x010fc80007f1e0ff */
[----:B------:R-:W-:Y:S01]  /*0410*/  LEA.HI.X.SX32 R26, R29, R8, 0x1, P0 ;  /* 0x000000081d1a7211 */ /* 0x000fe200000f0eff */
[----:B--2---:R-:W-:Y:S01]  /*0420*/  FFMA R15, R15, R16, R20 ;  /* 0x000000100f0f7223 */ /* 0x004fe20000000014 */
[----:B---3--:R-:W-:Y:S02]  /*0430*/  IADD3 R20, P1, PT, R0, R22, RZ ;  /* 0x0000001600147210 */ /* 0x008fe40007f3e0ff */
[----:B------:R-:W-:Y:S01]  /*0440*/  LEA R16, P0, R17, UR8, 0x2 ;  /* 0x0000000811107c11 */ /* 0x000fe2000f8010ff */
[----:B-----5:R-:W-:Y:S01]  /*0450*/  FFMA R15, R24, R18, R15 ;  /* 0x00000012180f7223 */ /* 0x020fe2000000000f */
[----:B------:R-:W-:Y:S02]  /*0460*/  LEA.HI.X.SX32 R19, R22, R8, 0x1, P1 ;  /* 0x0000000816137211 */ /* 0x000fe400008f0eff */
[----:B------:R-:W-:Y:S02]  /*0470*/  LEA R18, P1, R20, UR8, 0x2 ;  /* 0x0000000814127c11 */ /* 0x000fe4000f8210ff */
[----:B------:R-:W-:-:S02]  /*0480*/  IADD3 R24, P2, PT, R0, R27, RZ ;  /* 0x0000001b00187210 */ /* 0x000fc40007f5e0ff */
[----:B------:R-:W-:Y:S02]  /*0490*/  LEA.HI.X R17, R17, UR9, R26, 0x2, P0 ;  /* 0x0000000911117c11 */ /* 0x000fe400080f141a */
[----:B------:R-:W-:Y:S02]  /*04a0*/  LEA.HI.X R19, R20, UR9, R19, 0x2, P1 ;  /* 0x0000000914137c11 */ /* 0x000fe400088f1413 */
[----:B------:R-:W-:Y:S01]  /*04b0*/  LEA.HI.X.SX32 R27, R27, R8, 0x1, P2 ;  /* 0x000000081b1b7211 */ /* 0x000fe200010f0eff */
[----:B------:R0:W2:Y:S01]  /*04c0*/  LDG.E R22, desc[UR6][R16.64+-0x4] ;  /* 0xfffffc0610167981 */ /* 0x0000a2000c1e1900 */
[----:B------:R-:W-:Y:S02]  /*04d0*/  LEA R4, P0, R24, UR8, 0x2 ;  /* 0x0000000818047c11 */ /* 0x000fe4000f8010ff */
[----:B------:R-:W-:Y:S01]  /*04e0*/  IADD3 R26, P1, PT, R0, R21, RZ ;  /* 0x00000015001a7210 */ /* 0x000fe20007f3e0ff */
[----:B------:R-:W3:Y:S01]  /*04f0*/  LDG.E R18, desc[UR6][R18.64+-0x4] ;  /* 0xfffffc0612127981 */ /* 0x000ee2000c1e1900 */
[----:B------:R-:W-:-:S02]  /*0500*/  LEA.HI.X R5, R24, UR9, R27, 0x2, P0 ;  /* 0x0000000918057c11 */ /* 0x000fc400080f141b */
[-C--:B------:R-:W-:Y:S02]  /*0510*/  LEA.HI.X.SX32 R21, R21, R8.reuse, 0x1, P1 ;  /* 0x0000000815157211 */ /* 0x080fe400008f0eff */
[----:B------:R-:W-:Y:S01]  /*0520*/  LEA R20, P0, R26, UR8, 0x2 ;  /* 0x000000081a147c11 */ /* 0x000fe2000f8010ff */
[----:B------:R1:W4:Y:S01]  /*0530*/  LDG.E R24, desc[UR6][R4.64+-0x4] ;  /* 0xfffffc0604187981 */ /* 0x000322000c1e1900 */
[----:B------:R-:W-:Y:S02]  /*0540*/  IADD3 R28, P1, PT, R0, R23, RZ ;  /* 0x00000017001c7210 */ /* 0x000fe40007f3e0ff */
[----:B------:R-:W-:Y:S01]  /*0550*/  LEA.HI.X R21, R26, UR9, R21, 0x2, P0 ;  /* 0x000000091a157c11 */ /* 0x000fe200080f1415 */
[----:B------:R-:W3:Y:S01]  /*0560*/  LDG.E R19, desc[UR6][R2.64+0xc] ;  /* 0x00000c0602137981 */ /* 0x000ee2000c1e1900 */
[----:B------:R-:W-:-:S03]  /*0570*/  LEA.HI.X.SX32 R23, R23, R8, 0x1, P1 ;  /* 0x0000000817177211 */ /* 0x000fc600008f0eff */
[----:B------:R-:W2:Y:S01]  /*0580*/  LDG.E R26, desc[UR6][R2.64+0x8] ;  /* 0x00000806021a7981 */ /* 0x000ea2000c1e1900 */
[----:B0-----:R-:W-:Y:S02]  /*0590*/  LEA R16, P0, R28, UR8, 0x2 ;  /* 0x000000081c107c11 */ /* 0x001fe4000f8010ff */
[----:B------:R-:W-:Y:S01]  /*05a0*/  IADD3 R27, P2, PT, R0, R25, RZ ;  /* 0x00000019001b7210 */ /* 0x000fe20007f5e0ff */
[----:B------:R-:W5:Y:S01]  /*05b0*/  LDG.E R20, desc[UR6][R20.64+-0x4] ;  /* 0xfffffc0614147981 */ /* 0x000f62000c1e1900 */
[----:B------:R-:W-:-:S03]  /*05c0*/  LEA.HI.X R17, R28, UR9, R23, 0x2, P0 ;  /* 0x000000091c117c11 */ /* 0x000fc600080f1417 */
[----:B------:R-:W4:Y:S01]  /*05d0*/  LDG.E R23, desc[UR6][R2.64+0x10] ;  /* 0x0000100602177981 */ /* 0x000f22000c1e1900 */
[----:B------:R-:W-:Y:S02]  /*05e0*/  LEA.HI.X.SX32 R28, R25, R8, 0x1, P2 ;  /* 0x00000008191c7211 */ /* 0x000fe400010f0eff */
[C---:B-1----:R-:W-:Y:S01]  /*05f0*/  LEA R4, P0, R27.reuse, UR8, 0x2 ;  /* 0x000000081b047c11 */ /* 0x042fe2000f8010ff */
[----:B------:R-:W5:Y:S03]  /*0600*/  LDG.E R25, desc[UR6][R2.64+0x14] ;  /* 0x0000140602197981 */ /* 0x000f66000c1e1900 */
[----:B------:R-:W-:Y:S01]  /*0610*/  LEA.HI.X R5, R27, UR9, R28, 0x2, P0 ;  /* 0x000000091b057c11 */ /* 0x000fe200080f141c */
[----:B------:R-:W5:Y:S04]  /*0620*/  LDG.E R16, desc[UR6][R16.64+-0x4] ;  /* 0xfffffc0610107981 */ /* 0x000f68000c1e1900 */
[----:B------:R-:W5:Y:S04]  /*0630*/  LDG.E R27, desc[UR6][R2.64+0x18] ;  /* 0x00001806021b7981 */ /* 0x000f68000c1e1900 */
[----:B------:R-:W5:Y:S04]  /*0640*/  LDG.E R28, desc[UR6][R2.64+0x1c] ;  /* 0x00001c06021c7981 */ /* 0x000f68000c1e1900 */
[----:B------:R-:W5:Y:S01]  /*0650*/  LDG.E R4, desc[UR6][R4.64+-0x4] ;  /* 0xfffffc0604047981 */ /* 0x000f62000c1e1900 */
[----:B------:R-:W-:-:S05]  /*0660*/  VIADD R13, R13, 0x8 ;  /* 0x000000080d0d7836 */ /* 0x000fca0000000000 */
[----:B------:R-:W-:Y:S01]  /*0670*/  ISETP.NE.AND P0, PT, R13, RZ, PT ;  /* 0x000000ff0d00720c */ /* 0x000fe20003f05270 */
[----:B------:R-:W-:Y:S02]  /*0680*/  VIADD R12, R12, 0x8 ;  /* 0x000000080c0c7836 */ /* 0x000fe40000000000 */
[----:B------:R-:W-:Y:S02]  /*0690*/  VIADD R10, R10, 0x8 ;  /* 0x000000080a0a7836 */ /* 0x000fe40000000000 */
[----:B--2---:R-:W-:-:S04]  /*06a0*/  FFMA R22, R26, R22, R15 ;  /* 0x000000161a167223 */ /* 0x004fc8000000000f */
[----:B---3--:R-:W-:-:S04]  /*06b0*/  FFMA R18, R19, R18, R22 ;  /* 0x0000001213127223 */ /* 0x008fc80000000016 */
[----:B----4-:R-:W-:-:S04]  /*06c0*/  FFMA R18, R23, R24, R18 ;  /* 0x0000001817127223 */ /* 0x010fc80000000012 */
[----:B-----5:R-:W-:-:S04]  /*06d0*/  FFMA R18, R25, R20, R18 ;  /* 0x0000001419127223 */ /* 0x020fc80000000012 */
[----:B------:R-:W-:-:S04]  /*06e0*/  FFMA R27, R27, R16, R18 ;  /* 0x000000101b1b7223 */ /* 0x000fc80000000012 */
[----:B------:R-:W-:Y:S01]  /*06f0*/  FFMA R20, R28, R4, R27 ;  /* 0x000000041c147223 */ /* 0x000fe2000000001b */
[----:B------:R-:W-:Y:S06]  /*0700*/  @P0 BRA `(.L_x_143) ;  /* 0xfffffff800dc0947 */ /* 0x000fec000383ffff */
[----:B------:R-:W-:Y:S05]  /*0710*/  BSYNC.RECONVERGENT B3 ;  /* 0x0000000000037941 */ /* 0x000fea0003800200 */
.L_x_142:
[----:B------:R-:W-:-:S07]  /*0720*/  VIADD R10, R12, 0xffffffff ;  /* 0xffffffff0c0a7836 */ /* 0x000fce0000000000 */
.L_x_141:
[----:B------:R-:W-:Y:S05]  /*0730*/  BSYNC.RECONVERGENT B2 ;  /* 0x0000000000027941 */ /* 0x000fea0003800200 */
.L_x_140:
[----:B------:R-:W-:-:S13]  /*0740*/  LOP3.LUT P0, R2, R14, 0x7, RZ, 0xc0, !PT ;  /* 0x000000070e027812 */ /* 0x000fda000780c0ff */
[----:B------:R-:W-:Y:S05]  /*0750*/  @!P0 BRA `(.L_x_139) ;  /* 0x0000000400588947 */ /* 0x000fea0003800000 */
[----:B------:R-:W-:Y:S01]  /*0760*/  ISETP.GE.U32.AND P1, PT, R2, 0x4, PT ;  /* 0x000000040200780c */ /* 0x000fe20003f26070 */
[----:B------:R-:W-:Y:S01]  /*0770*/  BSSY.RECONVERGENT B2, `(.L_x_144) ;  /* 0x0000029000027945 */ /* 0x000fe20003800200 */
[----:B------:R-:W-:-:S11]  /*0780*/  LOP3.LUT P0, R21, R14, 0x3, RZ, 0xc0, !PT ;  /* 0x000000030e157812 */ /* 0x000fd6000780c0ff */
[----:B------:R-:W-:Y:S05]  /*0790*/  @!P1 BRA `(.L_x_145) ;  /* 0x0000000000989947 */ /* 0x000fea0003800000 */
[----:B------:R-:W0:Y:S01]  /*07a0*/  LDC.64 R4, c[0x0][0x390] ;  /* 0x0000e400ff047b82 */ /* 0x000e220000000a00 */
[----:B------:R-:W1:Y:S07]  /*07b0*/  LDCU.64 UR4, c[0x0][0x398] ;  /* 0x00007300ff0477ac */ /* 0x000e6e0008000a00 */
[----:B------:R-:W2:Y:S01]  /*07c0*/  LDC.64 R12, c[0x0][0x380] ;  /* 0x0000e000ff0c7b82 */ /* 0x000ea20000000a00 */
[----:B0-----:R-:W-:-:S05]  /*07d0*/  IMAD.WIDE R4, R10, 0x4, R4 ;  /* 0x000000040a047825 */ /* 0x001fca00078e0204 */
[----:B------:R-:W3:Y:S04]  /*07e0*/  LDG.E R3, desc[UR6][R4.64] ;  /* 0x0000000604037981 */ /* 0x000ee8000c1e1900 */
[----:B------:R-:W4:Y:S04]  /*07f0*/  LDG.E R19, desc[UR6][R4.64+0x4] ;  /* 0x0000040604137981 */ /* 0x000f28000c1e1900 */
[----:B------:R-:W5:Y:S04]  /*0800*/  LDG.E R23, desc[UR6][R4.64+0x8] ;  /* 0x0000080604177981 */ /* 0x000f68000c1e1900 */
[----:B------:R0:W5:Y:S01]  /*0810*/  LDG.E R15, desc[UR6][R4.64+0xc] ;  /* 0x00000c06040f7981 */ /* 0x000162000c1e1900 */
[----:B--2---:R-:W-:Y:S01]  /*0820*/  IMAD.WIDE R12, R10, 0x4, R12 ;  /* 0x000000040a0c7825 */ /* 0x004fe200078e020c */
[----:B---3--:R-:W-:-:S04]  /*0830*/  IADD3 R2, P1, PT, R0, R3, RZ ;  /* 0x0000000300027210 */ /* 0x008fc80007f3e0ff */
[-C--:B------:R-:W-:Y:S02]  /*0840*/  LEA.HI.X.SX32 R17, R3, R8.reuse, 0x1, P1 ;  /* 0x0000000803117211 */ /* 0x080fe400008f0eff */
[----:B-1----:R-:W-:Y:S02]  /*0850*/  LEA R16, P1, R2, UR4, 0x2 ;  /* 0x0000000402107c11 */ /* 0x002fe4000f8210ff */
[C---:B----4-:R-:W-:Y:S02]  /*0860*/  IADD3 R3, P2, PT, R0.reuse, R19, RZ ;  /* 0x0000001300037210 */ /* 0x050fe40007f5e0ff */
[----:B-----5:R-:W-:Y:S02]  /*0870*/  IADD3 R18, P3, PT, R0, R23, RZ ;  /* 0x0000001700127210 */ /* 0x020fe40007f7e0ff */
[----:B------:R-:W-:Y:S02]  /*0880*/  LEA.HI.X R17, R2, UR5, R17, 0x2, P1 ;  /* 0x0000000502117c11 */ /* 0x000fe400088f1411 */
[----:B------:R-:W-:-:S02]  /*0890*/  LEA.HI.X.SX32 R22, R19, R8, 0x1, P2 ;  /* 0x0000000813167211 */ /* 0x000fc400010f0eff */
[----:B0-----:R-:W-:Y:S02]  /*08a0*/  LEA R4, P1, R3, UR4, 0x2 ;  /* 0x0000000403047c11 */ /* 0x001fe4000f8210ff */
[----:B------:R-:W-:Y:S01]  /*08b0*/  LEA.HI.X.SX32 R23, R23, R8, 0x1, P3 ;  /* 0x0000000817177211 */ /* 0x000fe200018f0eff */
[----:B------:R-:W2:Y:S01]  /*08c0*/  LDG.E R17, desc[UR6][R16.64+-0x4] ;  /* 0xfffffc0610117981 */ /* 0x000ea2000c1e1900 */
[----:B------:R-:W-:Y:S02]  /*08d0*/  LEA R2, P2, R18, UR4, 0x2 ;  /* 0x0000000412027c11 */ /* 0x000fe4000f8410ff */
[----:B------:R-:W-:Y:S02]  /*08e0*/  LEA.HI.X R5, R3, UR5, R22, 0x2, P1 ;  /* 0x0000000503057c11 */ /* 0x000fe400088f1416 */
[----:B------:R-:W-:Y:S01]  /*08f0*/  IADD3 R19, P3, PT, R0, R15, RZ ;  /* 0x0000000f00137210 */ /* 0x000fe20007f7e0ff */
[----:B------:R-:W3:Y:S01]  /*0900*/  LDG.E R22, desc[UR6][R12.64+0x4] ;  /* 0x000004060c167981 */ /* 0x000ee2000c1e1900 */
[----:B------:R-:W-:-:S03]  /*0910*/  LEA.HI.X R3, R18, UR5, R23, 0x2, P2 ;  /* 0x0000000512037c11 */ /* 0x000fc600090f1417 */
[----:B------:R-:W2:Y:S01]  /*0920*/  LDG.E R23, desc[UR6][R12.64] ;  /* 0x000000060c177981 */ /* 0x000ea2000c1e1900 */
[----:B------:R-:W-:Y:S02]  /*0930*/  LEA.HI.X.SX32 R24, R15, R8, 0x1, P3 ;  /* 0x000000080f187211 */ /* 0x000fe400018f0eff */
[C---:B------:R-:W-:Y:S01]  /*0940*/  LEA R18, P1, R19.reuse, UR4, 0x2 ;  /* 0x0000000413127c11 */ /* 0x040fe2000f8210ff */
[----:B------:R-:W3:Y:S03]  /*0950*/  LDG.E R4, desc[UR6][R4.64+-0x4] ;  /* 0xfffffc0604047981 */ /* 0x000ee6000c1e1900 */
[----:B------:R-:W-:Y:S01]  /*0960*/  LEA.HI.X R19, R19, UR5, R24, 0x2, P1 ;  /* 0x0000000513137c11 */ /* 0x000fe200088f1418 */
[----:B------:R-:W4:Y:S04]  /*0970*/  LDG.E R2, desc[UR6][R2.64+-0x4] ;  /* 0xfffffc0602027981 */ /* 0x000f28000c1e1900 */
[----:B------:R-:W4:Y:S04]  /*0980*/  LDG.E R16, desc[UR6][R12.64+0x8] ;  /* 0x000008060c107981 */ /* 0x000f28000c1e1900 */
[----:B------:R-:W5:Y:S04]  /*0990*/  LDG.E R15, desc[UR6][R12.64+0xc] ;  /* 0x00000c060c0f7981 */ /* 0x000f68000c1e1900 */
[----:B------:R-:W5:Y:S01]  /*09a0*/  LDG.E R18, desc[UR6][R18.64+-0x4] ;  /* 0xfffffc0612127981 */ /* 0x000f62000c1e1900 */
[----:B------:R-:W-:-:S02]  /*09b0*/  VIADD R10, R10, 0x4 ;  /* 0x000000040a0a7836 */ /* 0x000fc40000000000 */
[----:B--2---:R-:W-:-:S04]  /*09c0*/  FFMA R17, R23, R17, R20 ;  /* 0x0000001117117223 */ /* 0x004fc80000000014 */
[----:B---3--:R-:W-:-:S04]  /*09d0*/  FFMA R17, R22, R4, R17 ;  /* 0x0000000416117223 */ /* 0x008fc80000000011 */
[----:B----4-:R-:W-:-:S04]  /*09e0*/  FFMA R16, R16, R2, R17 ;  /* 0x0000000210107223 */ /* 0x010fc80000000011 */
[----:B-----5:R-:W-:-:S07]  /*09f0*/  FFMA R20, R15, R18, R16 ;  /* 0x000000120f147223 */ /* 0x020fce0000000010 */
.L_x_145:
[----:B------:R-:W-:Y:S05]  /*0a00*/  BSYNC.RECONVERGENT B2 ;  /* 0x0000000000027941 */ /* 0x000fea0003800200 */
.L_x_144:
[----:B------:R-:W-:Y:S05]  /*0a10*/  @!P0 BRA `(.L_x_139) ;  /* 0x0000000000a88947 */ /* 0x000fea0003800000 */
[----:B------:R-:W-:Y:S01]  /*0a20*/  ISETP.NE.AND P1, PT, R21, 0x1, PT ;  /* 0x000000011500780c */ /* 0x000fe20003f25270 */
[----:B------:R-:W-:Y:S01]  /*0a30*/  BSSY.RECONVERGENT B2, `(.L_x_146) ;  /* 0x000001a000027945 */ /* 0x000fe20003800200 */
[----:B------:R-:W-:-:S04]  /*0a40*/  LOP3.LUT R14, R14, 0x1, RZ, 0xc0, !PT ;  /* 0x000000010e0e7812 */ /* 0x000fc800078ec0ff */
[----:B------:R-:W-:-:S07]  /*0a50*/  ISETP.NE.U32.AND P0, PT, R14, 0x1, PT ;  /* 0x000000010e00780c */ /* 0x000fce0003f05070 */
[----:B------:R-:W-:Y:S06]  /*0a60*/  @!P1 BRA `(.L_x_147) ;  /* 0x0000000000589947 */ /* 0x000fec0003800000 */
[----:B------:R-:W0:Y:S01]  /*0a70*/  LDC.64 R2, c[0x0][0x390] ;  /* 0x0000e400ff027b82 */ /* 0x000e220000000a00 */
[----:B------:R-:W1:Y:S07]  /*0a80*/  LDCU.64 UR4, c[0x0][0x398] ;  /* 0x00007300ff0477ac */ /* 0x000e6e0008000a00 */
[----:B------:R-:W2:Y:S01]  /*0a90*/  LDC.64 R4, c[0x0][0x380] ;  /* 0x0000e000ff047b82 */ /* 0x000ea20000000a00 */
[----:B0-----:R-:W-:-:S05]  /*0aa0*/  IMAD.WIDE R14, R10, 0x4, R2 ;  /* 0x000000040a0e7825 */ /* 0x001fca00078e0202 */
[----:B------:R-:W3:Y:S04]  /*0ab0*/  LDG.E R3, desc[UR6][R14.64] ;  /* 0x000000060e037981 */ /* 0x000ee8000c1e1900 */
[----:B------:R-:W4:Y:S01]  /*0ac0*/  LDG.E R17, desc[UR6][R14.64+0x4] ;  /* 0x000004060e117981 */ /* 0x000f22000c1e1900 */
[----:B--2---:R-:W-:-:S05]  /*0ad0*/  IMAD.WIDE R4, R10, 0x4, R4 ;  /* 0x000000040a047825 */ /* 0x004fca00078e0204 */
[----:B------:R-:W2:Y:S04]  /*0ae0*/  LDG.E R15, desc[UR6][R4.64] ;  /* 0x00000006040f7981 */ /* 0x000ea8000c1e1900 */
[----:B------:R-:W5:Y:S01]  /*0af0*/  LDG.E R14, desc[UR6][R4.64+0x4] ;  /* 0x00000406040e7981 */ /* 0x000f62000c1e1900 */
[C---:B---3--:R-:W-:Y:S02]  /*0b00*/  IADD3 R13, P1, PT, R0.reuse, R3, RZ ;  /* 0x00000003000d7210 */ /* 0x048fe40007f3e0ff */
[----:B----4-:R-:W-:Y:S02]  /*0b10*/  IADD3 R18, P2, PT, R0, R17, RZ ;  /* 0x0000001100127210 */ /* 0x010fe40007f5e0ff */
[----:B------:R-:W-:Y:S02]  /*0b20*/  LEA.HI.X.SX32 R16, R3, R8, 0x1, P1 ;  /* 0x0000000803107211 */ /* 0x000fe400008f0eff */
[----:B-1----:R-:W-:-:S02]  /*0b30*/  LEA R2, P1, R13, UR4, 0x2 ;  /* 0x000000040d027c11 */ /* 0x002fc4000f8210ff */
[----:B------:R-:W-:Y:S02]  /*0b40*/  LEA.HI.X.SX32 R17, R17, R8, 0x1, P2 ;  /* 0x0000000811117211 */ /* 0x000fe400010f0eff */
[C---:B------:R-:W-:Y:S02]  /*0b50*/  LEA R12, P2, R18.reuse, UR4, 0x2 ;  /* 0x00000004120c7c11 */ /* 0x040fe4000f8410ff */
[----:B------:R-:W-:Y:S02]  /*0b60*/  LEA.HI.X R3, R13, UR5, R16, 0x2, P1 ;  /* 0x000000050d037c11 */ /* 0x000fe400088f1410 */
[----:B------:R-:W-:-:S03]  /*0b70*/  LEA.HI.X R13, R18, UR5, R17, 0x2, P2 ;  /* 0x00000005120d7c11 */ /* 0x000fc600090f1411 */
[----:B------:R-:W2:Y:S04]  /*0b80*/  LDG.E R2, desc[UR6][R2.64+-0x4] ;  /* 0xfffffc0602027981 */ /* 0x000ea8000c1e1900 */
[----:B------:R-:W5:Y:S01]  /*0b90*/  LDG.E R12, desc[UR6][R12.64+-0x4] ;  /* 0xfffffc060c0c7981 */ /* 0x000f62000c1e1900 */
[----:B------:R-:W-:Y:S02]  /*0ba0*/  VIADD R10, R10, 0x2 ;  /* 0x000000020a0a7836 */ /* 0x000fe40000000000 */
[----:B--2---:R-:W-:-:S04]  /*0bb0*/  FFMA R15, R15, R2, R20 ;  /* 0x000000020f0f7223 */ /* 0x004fc80000000014 */
[----:B-----5:R-:W-:-:S07]  /*0bc0*/  FFMA R20, R14, R12, R15 ;  /* 0x0000000c0e147223 */ /* 0x020fce000000000f */
.L_x_147:
[----:B------:R-:W-:Y:S05]  /*0bd0*/  BSYNC.RECONVERGENT B2 ;  /* 0x0000000000027941 */ /* 0x000fea0003800200 */
.L_x_146:
[----:B------:R-:W-:Y:S05]  /*0be0*/  @P0 BRA `(.L_x_139) ;  /* 0x0000000000340947 */ /* 0x000fea0003800000 */
[----:B------:R-:W0:Y:S01]  /*0bf0*/  LDC.64 R4, c[0x0][0x390] ;  /* 0x0000e400ff047b82 */ /* 0x000e220000000a00 */
[----:B------:R-:W1:Y:S07]  /*0c00*/  LDCU.64 UR4, c[0x0][0x398] ;  /* 0x00007300ff0477ac */ /* 0x000e6e0008000a00 */
[----:B------:R-:W2:Y:S01]  /*0c10*/  LDC.64 R2, c[0x0][0x380] ;  /* 0x0000e000ff027b82 */ /* 0x000ea20000000a00 */
[----:B0-----:R-:W-:-:S06]  /*0c20*/  IMAD.WIDE R4, R10, 0x4, R4 ;  /* 0x000000040a047825 */ /* 0x001fcc00078e0204 */
[----:B------:R-:W3:Y:S01]  /*0c30*/  LDG.E R5, desc[UR6][R4.64] ;  /* 0x0000000604057981 */ /* 0x000ee2000c1e1900 */
[----:B--2---:R-:W-:-:S06]  /*0c40*/  IMAD.WIDE R2, R10, 0x4, R2 ;  /* 0x000000040a027825 */ /* 0x004fcc00078e0202 */
[----:B------:R-:W2:Y:S01]  /*0c50*/  LDG.E R3, desc[UR6][R2.64] ;  /* 0x0000000602037981 */ /* 0x000ea2000c1e1900 */
[----:B---3--:R-:W-:-:S04]  /*0c60*/  IADD3 R13, P0, PT, R0, R5, RZ ;  /* 0x00000005000d7210 */ /* 0x008fc80007f1e0ff */
[----:B------:R-:W-:Y:S02]  /*0c70*/  LEA.HI.X.SX32 R14, R5, R8, 0x1, P0 ;  /* 0x00000008050e7211 */ /* 0x000fe400000f0eff */
[----:B-1----:R-:W-:-:S04]  /*0c80*/  LEA R12, P0, R13, UR4, 0x2 ;  /* 0x000000040d0c7c11 */ /* 0x002fc8000f8010ff */
[----:B------:R-:W-:-:S05]  /*0c90*/  LEA.HI.X R13, R13, UR5, R14, 0x2, P0 ;  /* 0x000000050d0d7c11 */ /* 0x000fca00080f140e */
[----:B------:R-:W2:Y:S02]  /*0ca0*/  LDG.E R12, desc[UR6][R12.64+-0x4] ;  /* 0xfffffc060c0c7981 */ /* 0x000ea4000c1e1900 */
[----:B--2---:R-:W-:-:S07]  /*0cb0*/  FFMA R20, R3, R12, R20 ;  /* 0x0000000c03147223 */ /* 0x004fce0000000014 */
.L_x_139:
[----:B------:R-:W-:Y:S05]  /*0cc0*/  BSYNC.RECONVERGENT B0 ;  /* 0x0000000000007941 */ /* 0x000fea0003800200 */
.L_x_138:
[----:B------:R-:W0:Y:S01]  /*0cd0*/  LDCU.64 UR10, c[0x0][0x3a0] ;  /* 0x00007400ff0a77ac */ /* 0x000e220008000a00 */
[C---:B------:R-:W-:Y:S01]  /*0ce0*/  IADD3 R3, P0, PT, R6.reuse, R7, RZ ;  /* 0x0000000706037210 */ /* 0x040fe20007f1e0ff */
[----:B------:R-:W1:Y:S03]  /*0cf0*/  LDCU UR4, c[0x0][0x360] ;  /* 0x00006c00ff0477ac */ /* 0x000e660008000800 */
[----:B------:R-:W-:Y:S01]  /*0d00*/  LEA.HI.X.SX32 R4, R6, R11, 0x1, P0 ;  /* 0x0000000b06047211 */ /* 0x000fe200000f0eff */
[----:B------:R-:W2:Y:S01]  /*0d10*/  LDCU UR5, c[0x0][0x3a8] ;  /* 0x00007500ff0577ac */ /* 0x000ea20008000800 */
[----:B0-----:R-:W-:-:S04]  /*0d20*/  LEA R2, P0, R3, UR10, 0x2 ;  /* 0x0000000a03027c11 */ /* 0x001fc8000f8010ff */
[----:B------:R-:W-:Y:S01]  /*0d30*/  LEA.HI.X R3, R3, UR11, R4, 0x2, P0 ;  /* 0x0000000b03037c11 */ /* 0x000fe200080f1404 */
[----:B-1----:R-:W-:-:S04]  /*0d40*/  VIADD R7, R7, UR4 ;  /* 0x0000000407077c36 */ /* 0x002fc80008000000 */
[----:B------:R0:W-:Y:S01]  /*0d50*/  STG.E desc[UR6][R2.64], R20 ;  /* 0x0000001402007986 */ /* 0x0001e2000c101906 */
[----:B--2---:R-:W-:-:S13]  /*0d60*/  ISETP.GE.AND P0, PT, R7, UR5, PT ;  /* 0x0000000507007c0c */ /* 0x004fda000bf06270 */
[----:B0-----:R-:W-:Y:S05]  /*0d70*/  @!P0 BRA `(.L_x_148) ;  /* 0xfffffff000ec8947 */ /* 0x001fea000383ffff */
[----:B------:R-:W-:Y:S05]  /*0d80*/  BSYNC.RECONVERGENT B1 ;  /* 0x0000000000017941 */ /* 0x000fea0003800200 */
.L_x_137:
[----:B------:R-:W-:Y:S01]  /*0d90*/  STS [R9], R20 ;  /* 0x0000001409007388 */ /* 0x000fe20000000800 */
[----:B------:R-:W-:Y:S05]  /*0da0*/  EXIT ;  /* 0x000000000000794d */ /* 0x000fea0003800000 */
.L_x_149:
        /* <DEDUP_REMOVED lines=13> */
.L_x_191:


//--------------------- .text._Z3dotPfS_S_ii      --------------------------
	.section	.text._Z3dotPfS_S_ii,"ax",@progbits
	.align	128
        .global         _Z3dotPfS_S_ii
        .type           _Z3dotPfS_S_ii,@function
        .size           _Z3dotPfS_S_ii,(.L_x_183 - _Z3dotPfS_S_ii)
        .other          _Z3dotPfS_S_ii,@"STO_CUDA_ENTRY STV_DEFAULT"
_Z3dotPfS_S_ii:
.text._Z3dotPfS_S_ii:
[----:B------:R-:W-:Y:S01]  /*0000*/  LDC R1, c[0x0][0x37c] ;  /* 0x0000df00ff017b82 */ /* 0x000fe20000000800 */
[----:B------:R-:W0:Y:S07]  /*0010*/  S2R R11, SR_CTAID.X ;  /* 0x00000000000b7919 */ /* 0x000e2e0000002500 */
[----:B------:R-:W1:Y:S01]  /*0020*/  S2UR UR5, SR_CgaCtaId ;  /* 0x00000000000579c3 */ /* 0x000e620000008800 */
[----:B------:R-:W0:Y:S01]  /*0030*/  LDCU UR6, c[0x0][0x39c] ;  /* 0x00007380ff0677ac */ /* 0x000e220008000800 */
[----:B------:R-:W2:Y:S01]  /*0040*/  S2R R7, SR_TID.X ;  /* 0x0000000000077919 */ /* 0x000ea20000002100 */
[----:B------:R-:W-:-:S02]  /*0050*/  UMOV UR4, 0x400 ;  /* 0x0000040000047882 */ /* 0x000fc40000000000 */
[----:B-1----:R-:W-:Y:S01]  /*0060*/  ULEA UR4, UR5, UR4, 0x18 ;  /* 0x0000000405047291 */ /* 0x002fe2000f8ec0ff */
[----:B0-----:R-:W-:-:S05]  /*0070*/  ISETP.GE.U32.AND P0, PT, R11, UR6, PT ;  /* 0x000000060b007c0c */ /* 0x001fca000bf06070 */
[----:B--2---:R-:W-:-:S05]  /*0080*/  LEA R0, R7, UR4, 0x2 ;  /* 0x0000000407007c11 */ /* 0x004fca000f8e10ff */
[----:B------:R0:W-:Y:S03]  /*0090*/  STS [R0], RZ ;  /* 0x000000ff00007388 */ /* 0x0001e60000000800 */
[----:B------:R-:W-:Y:S05]  /*00a0*/  @P0 EXIT ;  /* 0x000000000000094d */ /* 0x000fea0003800000 */
[----:B------:R-:W1:Y:S01]  /*00b0*/  LDCU UR5, c[0x0][0x398] ;  /* 0x00007300ff0577ac */ /* 0x000e620008000800 */
[----:B------:R-:W-:Y:S01]  /*00c0*/  BSSY.RECONVERGENT B0, `(.L_x_150) ;  /* 0x000001e000007945 */ /* 0x000fe20003800200 */
[C---:B------:R-:W-:Y:S01]  /*00d0*/  ISETP.NE.AND P0, PT, R7.reuse, RZ, PT ;  /* 0x000000ff0700720c */ /* 0x040fe20003f05270 */
[----:B------:R-:W2:Y:S01]  /*00e0*/  LDCU.64 UR6, c[0x0][0x358] ;  /* 0x00006b00ff0677ac */ /* 0x000ea20008000a00 */
[----:B------:R-:W3:Y:S01]  /*00f0*/  LDCU.128 UR8, c[0x0][0x380] ;  /* 0x00007000ff0877ac */ /* 0x000ee20008000c00 */
[----:B-1----:R-:W-:-:S13]  /*0100*/  ISETP.GE.AND P1, PT, R7, UR5, PT ;  /* 0x0000000507007c0c */ /* 0x002fda000bf26270 */
[----:B--23--:R-:W-:Y:S05]  /*0110*/  @P1 BRA `(.L_x_151) ;  /* 0x0000000000601947 */ /* 0x00cfea0003800000 */
[----:B------:R-:W1:Y:S01]  /*0120*/  LDC R8, c[0x0][0x360] ;  /* 0x0000d800ff087b82 */ /* 0x000e620000000800 */
[----:B0-----:R-:W-:-:S07]  /*0130*/  IMAD R0, R11, UR5, RZ ;  /* 0x000000050b007c24 */ /* 0x001fce000f8e02ff */
.L_x_152:
[----:B------:R-:W-:Y:S02]  /*0140*/  SHF.R.S32.HI R3, RZ, 0x1f, R7 ;  /* 0x0000001fff037819 */ /* 0x000fe40000011407 */
[----:B------:R-:W-:-:S04]  /*0150*/  IADD3 R5, P1, PT, R0, R7, RZ ;  /* 0x0000000700057210 */ /* 0x000fc80007f3e0ff */
[----:B------:R-:W-:Y:S02]  /*0160*/  LEA.HI.X.SX32 R2, R0, R3, 0x1, P1 ;  /* 0x0000000300027211 */ /* 0x000fe400008f0eff */
[C---:B------:R-:W-:Y:S02]  /*0170*/  SHF.L.U32 R4, R5.reuse, 0x2, RZ ;  /* 0x0000000205047819 */ /* 0x040fe400000006ff */
[----:B------:R-:W-:Y:S02]  /*0180*/  SHF.L.U64.HI R5, R5, 0x2, R2 ;  /* 0x0000000205057819 */ /* 0x000fe40000010202 */
[C---:B------:R-:W-:Y:S02]  /*0190*/  IADD3 R2, P1, PT, R4.reuse, UR8, RZ ;  /* 0x0000000804027c10 */ /* 0x040fe4000ff3e0ff */
[----:B------:R-:W-:Y:S02]  /*01a0*/  IADD3 R4, P2, PT, R4, UR10, RZ ;  /* 0x0000000a04047c10 */ /* 0x000fe4000ff5e0ff */
[----:B------:R-:W-:-:S02]  /*01b0*/  IADD3.X R3, PT, PT, R5, UR9, RZ, P1, !PT ;  /* 0x0000000905037c10 */ /* 0x000fc40008ffe4ff */
[----:B------:R-:W-:-:S03]  /*01c0*/  IADD3.X R5, PT, PT, R5, UR11, RZ, P2, !PT ;  /* 0x0000000b05057c10 */ /* 0x000fc600097fe4ff */
[----:B--2---:R-:W2:Y:S04]  /*01d0*/  LDG.E R2, desc[UR6][R2.64] ;  /* 0x0000000602027981 */ /* 0x004ea8000c1e1900 */
[----:B------:R-:W2:Y:S01]  /*01e0*/  LDG.E R5, desc[UR6][R4.64] ;  /* 0x0000000604057981 */ /* 0x000ea2000c1e1900 */
[----:B------:R-:W-:-:S04]  /*01f0*/  SHF.R.S32.HI R6, RZ, 0x1f, R7 ;  /* 0x0000001fff067819 */ /* 0x000fc80000011407 */
[----:B------:R-:W-:-:S04]  /*0200*/  LEA.HI R6, R6, R7, RZ, 0x8 ;  /* 0x0000000706067211 */ /* 0x000fc800078f40ff */
[----:B------:R-:W-:-:S04]  /*0210*/  LOP3.LUT R6, R6, 0x3fffff00, RZ, 0xc0, !PT ;  /* 0x3fffff0006067812 */ /* 0x000fc800078ec0ff */
[-C--:B------:R-:W-:Y:S02]  /*0220*/  IADD3 R6, PT, PT, -R6, R7.reuse, RZ ;  /* 0x0000000706067210 */ /* 0x080fe40007ffe1ff */
[----:B-1----:R-:W-:Y:S02]  /*0230*/  IADD3 R7, PT, PT, R8, R7, RZ ;  /* 0x0000000708077210 */ /* 0x002fe40007ffe0ff */
[----:B------:R-:W-:Y:S02]  /*0240*/  LEA R6, R6, UR4, 0x2 ;  /* 0x0000000406067c11 */ /* 0x000fe4000f8e10ff */
[----:B------:R-:W-:-:S03]  /*0250*/  ISETP.GE.AND P1, PT, R7, UR5, PT ;  /* 0x0000000507007c0c */ /* 0x000fc6000bf26270 */
[----:B------:R-:W2:Y:S02]  /*0260*/  LDS R9, [R6] ;  /* 0x0000000006097984 */ /* 0x000ea40000000800 */
[----:B--2---:R-:W-:-:S05]  /*0270*/  FFMA R9, R2, R5, R9 ;  /* 0x0000000502097223 */ /* 0x004fca0000000009 */
[----:B------:R2:W-:Y:S03]  /*0280*/  STS [R6], R9 ;  /* 0x0000000906007388 */ /* 0x0005e60000000800 */
[----:B------:R-:W-:Y:S05]  /*0290*/  @!P1 BRA `(.L_x_152) ;  /* 0xfffffffc00a89947 */ /* 0x000fea000383ffff */
.L_x_151:
[----:B------:R-:W-:Y:S05]  /*02a0*/  BSYNC.RECONVERGENT B0 ;  /* 0x0000000000007941 */ /* 0x000fea0003800200 */
.L_x_150:
[----:B------:R-:W-:Y:S06]  /*02b0*/  BAR.SYNC.DEFER_BLOCKING 0x0 ;  /* 0x0000000000007b1d */ /* 0x000fec0000010000 */
[----:B------:R-:W-:Y:S05]  /*02c0*/  @P0 EXIT ;  /* 0x000000000000094d */ /* 0x000fea0003800000 */
[----:B------:R-:W1:Y:S01]  /*02d0*/  LDC.64 R4, c[0x0][0x390] ;  /* 0x0000e400ff047b82 */ /* 0x000e620000000a00 */
[----:B------:R-:W-:Y:S01]  /*02e0*/  HFMA2 R15, -RZ, RZ, 0, 0 ;  /* 0x00000000ff0f7431 */ /* 0x000fe200000001ff */
[----:B------:R-:W-:Y:S02]  /*02f0*/  I2FP.F32.S32 R3, UR5 ;  /* 0x0000000500037c45 */ /* 0x000fe40008201400 */
[----:B------:R-:W-:Y:S01]  /*0300*/  MOV R2, 0x20 ;  /* 0x0000002000027802 */ /* 0x000fe20000000f00 */
[----:B-1----:R-:W-:-:S07]  /*0310*/  IMAD.WIDE.U32 R4, R11, 0x4, R4 ;  /* 0x000000040b047825 */ /* 0x002fce00078e0004 */
.L_x_169:
[----:B0-----:R0:W1:Y:S01]  /*0320*/  LDS R0, [R2+UR4+-0x20] ;  /* 0xffffe00402007984 */ /* 0x0010620008000800 */
[----:B--2---:R-:W2:Y:S02]  /*0330*/  MUFU.RCP R6, R3 ;  /* 0x0000000300067308 */ /* 0x004ea40000001000 */
[----:B--2---:R-:W-:-:S04]  /*0340*/  FFMA R7, -R3, R6, 1 ;  /* 0x3f80000003077423 */ /* 0x004fc80000000106 */
[----:B------:R-:W-:Y:S01]  /*0350*/  FFMA R7, R6, R7, R6 ;  /* 0x0000000706077223 */ /* 0x000fe20000000006 */
[C---:B------:R-:W-:Y:S01]  /*0360*/  VIADD R6, R2.reuse, UR4 ;  /* 0x0000000402067c36 */ /* 0x040fe20008000000 */
[----:B0-----:R-:W-:-:S04]  /*0370*/  IADD3 R2, PT, PT, R2, 0x40, RZ ;  /* 0x0000004002027810 */ /* 0x001fc80007ffe0ff */
[----:B------:R-:W-:Y:S01]  /*0380*/  ISETP.NE.AND P2, PT, R2, 0x420, PT ;  /* 0x000004200200780c */ /* 0x000fe20003f45270 */
[----:B-1----:R-:W0:Y:S01]  /*0390*/  FCHK P0, R0, R3 ;  /* 0x0000000300007302 */ /* 0x002e220000000000 */
[----:B------:R-:W-:-:S04]  /*03a0*/  FFMA R8, R0, R7, RZ ;  /* 0x0000000700087223 */ /* 0x000fc800000000ff */
[----:B------:R-:W-:-:S04]  /*03b0*/  FFMA R9, -R3, R8, R0 ;  /* 0x0000000803097223 */ /* 0x000fc80000000100 */
[----:B------:R-:W-:Y:S01]  /*03c0*/  FFMA R14, R7, R9, R8 ;  /* 0x00000009070e7223 */ /* 0x000fe20000000008 */
[----:B0-----:R-:W-:Y:S06]  /*03d0*/  @!P0 BRA `(.L_x_153) ;  /* 0x00000000000c8947 */ /* 0x001fec0003800000 */
[----:B------:R-:W-:-:S07]  /*03e0*/  MOV R8, 0x400 ;  /* 0x0000040000087802 */ /* 0x000fce0000000f00 */
[----:B------:R-:W-:Y:S05]  /*03f0*/  CALL.REL.NOINC `($__internal_4_$__cuda_sm3x_div_rn_noftz_f32_slowpath) ;  /* 0x0000000c003c7944 */ /* 0x000fea0003c00000 */
[----:B------:R-:W-:-:S07]  /*0400*/  MOV R14, R7 ;  /* 0x00000007000e7202 */ /* 0x000fce0000000f00 */
.L_x_153:
[----:B------:R-:W0:Y:S01]  /*0410*/  LDS R10, [R6+-0x1c] ;  /* 0xffffe400060a7984 */ /* 0x000e220000000800 */
[----:B------:R-:W1:Y:S01]  /*0420*/  MUFU.RCP R0, R3 ;  /* 0x0000000300007308 */ /* 0x000e620000001000 */
[----:B------:R-:W-:Y:S01]  /*0430*/  FADD R14, R14, R15 ;  /* 0x0000000f0e0e7221 */ /* 0x000fe20000000000 */
[----:B-1----:R-:W-:-:S04]  /*0440*/  FFMA R7, -R3, R0, 1 ;  /* 0x3f80000003077423 */ /* 0x002fc80000000100 */
[----:B------:R-:W-:Y:S02]  /*0450*/  FFMA R0, R0, R7, R0 ;  /* 0x0000000700007223 */ /* 0x000fe40000000000 */
[----:B0-----:R-:W0:Y:S02]  /*0460*/  FCHK P0, R10, R3 ;  /* 0x000000030a007302 */ /* 0x001e240000000000 */
[----:B------:R-:W-:-:S04]  /*0470*/  FFMA R7, R0, R10, RZ ;  /* 0x0000000a00077223 */ /* 0x000fc800000000ff */
[----:B------:R-:W-:-:S04]  /*0480*/  FFMA R8, -R3, R7, R10 ;  /* 0x0000000703087223 */ /* 0x000fc8000000010a */
[----:B------:R-:W-:Y:S01]  /*0490*/  FFMA R7, R0, R8, R7 ;  /* 0x0000000800077223 */ /* 0x000fe20000000007 */
[----:B0-----:R-:W-:Y:S06]  /*04a0*/  @!P0 BRA `(.L_x_154) ;  /* 0x00000000000c8947 */ /* 0x001fec0003800000 */
[----:B------:R-:W-:Y:S02]  /*04b0*/  MOV R0, R10 ;  /* 0x0000000a00007202 */ /* 0x000fe40000000f00 */
[----:B------:R-:W-:-:S07]  /*04c0*/  MOV R8, 0x4e0 ;  /* 0x000004e000087802 */ /* 0x000fce0000000f00 */
[----:B------:R-:W-:Y:S05]  /*04d0*/  CALL.REL.NOINC `($__internal_4_$__cuda_sm3x_div_rn_noftz_f32_slowpath) ;  /* 0x0000000c00047944 */ /* 0x000fea0003c00000 */
.L_x_154:
        /* <DEDUP_REMOVED lines=13> */
[----:B------:R-:W-:-:S07]  /*05b0*/  IMAD.MOV.U32 R9, RZ, RZ, R7 ;  /* 0x000000ffff097224 */ /* 0x000fce00078e0007 */
.L_x_155:
        /* <DEDUP_REMOVED lines=13> */
.L_x_156:
        /* <DEDUP_REMOVED lines=13> */
[----:B------:R-:W-:-:S07]  /*0760*/  MOV R9, R7 ;  /* 0x0000000700097202 */ /* 0x000fce0000000f00 */
.L_x_157:
        /* <DEDUP_REMOVED lines=13> */
.L_x_158:
        /* <DEDUP_REMOVED lines=10> */
[----:B------:R-:W-:Y:S01]  /*08e0*/  IMAD.MOV.U32 R0, RZ, RZ, R10 ;  /* 0x000000ffff007224 */ /* 0x000fe200078e000a */
[----:B------:R-:W-:-:S07]  /*08f0*/  MOV R8, 0x910 ;  /* 0x0000091000087802 */ /* 0x000fce0000000f00 */
[----:B------:R-:W-:Y:S05]  /*0900*/  CALL.REL.NOINC `($__internal_4_$__cuda_sm3x_div_rn_noftz_f32_slowpath) ;  /* 0x0000000400f87944 */ /* 0x000fea0003c00000 */
[----:B------:R-:W-:-:S07]  /*0910*/  MOV R9, R7 ;  /* 0x0000000700097202 */ /* 0x000fce0000000f00 */
.L_x_159:
        /* <DEDUP_REMOVED lines=13> */
.L_x_160:
[----:B------:R-:W0:Y:S01]  /*09f0*/  LDS R10, [R6] ;  /* 0x00000000060a7984 */ /* 0x000e220000000800 */
        /* <DEDUP_REMOVED lines=13> */
.L_x_161:
[----:B------:R-:W0:Y:S01]  /*0ad0*/  LDS R10, [R6+0x4] ;  /* 0x00000400060a7984 */ /* 0x000e220000000800 */
        /* <DEDUP_REMOVED lines=12> */
.L_x_162:
        /* <DEDUP_REMOVED lines=14> */
.L_x_163:
        /* <DEDUP_REMOVED lines=13> */
.L_x_164:
        /* <DEDUP_REMOVED lines=14> */
.L_x_165:
        /* <DEDUP_REMOVED lines=13> */
.L_x_166:
        /* <DEDUP_REMOVED lines=14> */
.L_x_167:
        /* <DEDUP_REMOVED lines=13> */
.L_x_168:
[----:B------:R-:W-:Y:S01]  /*10b0*/  FADD R15, R14, R7 ;  /* 0x000000070e0f7221 */ /* 0x000fe20000000000 */
[----:B------:R-:W-:Y:S06]  /*10c0*/  @P2 BRA `(.L_x_169) ;  /* 0xfffffff000942947 */ /* 0x000fec000383ffff */
[----:B------:R-:W-:Y:S01]  /*10d0*/  STG.E desc[UR6][R4.64], R15 ;  /* 0x0000000f04007986 */ /* 0x000fe2000c101906 */
[----:B------:R-:W-:Y:S05]  /*10e0*/  EXIT ;  /* 0x000000000000794d */ /* 0x000fea0003800000 */
        .weak           $__internal_4_$__cuda_sm3x_div_rn_noftz_f32_slowpath
        .type           $__internal_4_$__cuda_sm3x_div_rn_noftz_f32_slowpath,@function
        .size           $__internal_4_$__cuda_sm3x_div_rn_noftz_f32_slowpath,(.L_x_183 - $__internal_4_$__cuda_sm3x_div_rn_noftz_f32_slowpath)
$__internal_4_$__cuda_sm3x_div_rn_noftz_f32_slowpath:
[----:B------:R-:W-:Y:S02]  /*10f0*/  SHF.R.U32.HI R7, RZ, 0x17, R3 ;  /* 0x00000017ff077819 */ /* 0x000fe40000011603 */
[----:B------:R-:W-:Y:S02]  /*1100*/  SHF.R.U32.HI R10, RZ, 0x17, R0 ;  /* 0x00000017ff0a7819 */ /* 0x000fe40000011600 */
[----:B------:R-:W-:Y:S02]  /*1110*/  LOP3.LUT R7, R7, 0xff, RZ, 0xc0, !PT ;  /* 0x000000ff07077812 */ /* 0x000fe400078ec0ff */
[----:B------:R-:W-:Y:S02]  /*1120*/  LOP3.LUT R10, R10, 0xff, RZ, 0xc0, !PT ;  /* 0x000000ff0a0a7812 */ /* 0x000fe400078ec0ff */
[----:B------:R-:W-:Y:S01]  /*1130*/  MOV R13, R3 ;  /* 0x00000003000d7202 */ /* 0x000fe20000000f00 */
[----:B------:R-:W-:Y:S01]  /*1140*/  VIADD R12, R7, 0xffffffff ;  /* 0xffffffff070c7836 */ /* 0x000fe20000000000 */
[----:B------:R-:W-:-:S04]  /*1150*/  IADD3 R11, PT, PT, R10, -0x1, RZ ;  /* 0xffffffff0a0b7810 */ /* 0x000fc80007ffe0ff */
        /* <DEDUP_REMOVED lines=22> */
[----:B------:R-:W-:Y:S01]  /*12c0*/  @P0 MOV R9, RZ ;  /* 0x000000ff00090202 */ /* 0x000fe20000000f00 */
[----:B------:R-:W-:Y:S01]  /*12d0*/  @!P0 FFMA R0, R0, 1.84467440737095516160e+19, RZ ;  /* 0x5f80000000008823 */ /* 0x000fe200000000ff */
[----:B------:R-:W-:Y:S01]  /*12e0*/  @!P0 MOV R9, 0xffffffc0 ;  /* 0xffffffc000098802 */ /* 0x000fe20000000f00 */
[----:B------:R-:W-:-:S04]  /*12f0*/  @!P1 FFMA R13, R3, 1.84467440737095516160e+19, RZ ;  /* 0x5f800000030d9823 */ /* 0x000fc800000000ff */
[----:B------:R-:W-:-:S07]  /*1300*/  @!P1 VIADD R9, R9, 0x40 ;  /* 0x0000004009099836 */ /* 0x000fce0000000000 */
.L_x_170:
[----:B------:R-:W-:Y:S02]  /*1310*/  LEA R12, R7, 0xc0800000, 0x17 ;  /* 0xc0800000070c7811 */ /* 0x000fe400078eb8ff */
[----:B------:R-:W-:Y:S02]  /*1320*/  IADD3 R10, PT, PT, R10, -0x7f, RZ ;  /* 0xffffff810a0a7810 */ /* 0x000fe40007ffe0ff */
[----:B------:R-:W-:-:S03]  /*1330*/  IADD3 R17, PT, PT, -R12, R13, RZ ;  /* 0x0000000d0c117210 */ /* 0x000fc60007ffe1ff */
[C---:B------:R-:W-:Y:S01]  /*1340*/  IMAD R0, R10.reuse, -0x800000, R0 ;  /* 0xff8000000a007824 */ /* 0x040fe200078e0200 */
[----:B------:R-:W0:Y:S01]  /*1350*/  MUFU.RCP R12, R17 ;  /* 0x00000011000c7308 */ /* 0x000e220000001000 */
[----:B------:R-:W-:Y:S01]  /*1360*/  FADD.FTZ R11, -R17, -RZ ;  /* 0x800000ff110b7221 */ /* 0x000fe20000010100 */
[----:B------:R-:W-:-:S04]  /*1370*/  IADD3 R10, PT, PT, R10, 0x7f, -R7 ;  /* 0x0000007f0a0a7810 */ /* 0x000fc80007ffe807 */
[----:B------:R-:W-:Y:S01]  /*1380*/  IADD3 R9, PT, PT, R10, R9, RZ ;  /* 0x000000090a097210 */ /* 0x000fe20007ffe0ff */
        /* <DEDUP_REMOVED lines=8> */
[----:B------:R-:W-:-:S04]  /*1410*/  LOP3.LUT R10, R7, 0xff, RZ, 0xc0, !PT ;  /* 0x000000ff070a7812 */ /* 0x000fc800078ec0ff */
[----:B------:R-:W-:-:S04]  /*1420*/  IADD3 R7, PT, PT, R10, R9, RZ ;  /* 0x000000090a077210 */ /* 0x000fc80007ffe0ff */
        /* <DEDUP_REMOVED lines=11> */
[CCC-:B------:R-:W-:Y:S01]  /*14e0*/  FFMA.RP R10, R13.reuse, R11.reuse, R12.reuse ;  /* 0x0000000b0d0a7223 */ /* 0x1c0fe2000000800c */
[----:B------:R-:W-:Y:S01]  /*14f0*/  FFMA.RM R11, R13, R11, R12 ;  /* 0x0000000b0d0b7223 */ /* 0x000fe2000000400c */
[C---:B------:R-:W-:Y:S01]  /*1500*/  VIADD R12, R7.reuse, 0x20 ;  /* 0x00000020070c7836 */ /* 0x040fe20000000000 */
[----:B------:R-:W-:Y:S02]  /*1510*/  ISETP.NE.AND P3, PT, R7, RZ, PT ;  /* 0x000000ff0700720c */ /* 0x000fe40003f65270 */
[----:B------:R-:W-:Y:S02]  /*1520*/  LOP3.LUT R9, R9, 0x7fffff, RZ, 0xc0, !PT ;  /* 0x007fffff09097812 */ /* 0x000fe400078ec0ff */
[----:B------:R-:W-:Y:S02]  /*1530*/  ISETP.NE.AND P1, PT, R7, RZ, PT ;  /* 0x000000ff0700720c */ /* 0x000fe40003f25270 */
[----:B------:R-:W-:-:S02]  /*1540*/  LOP3.LUT R9, R9, 0x800000, RZ, 0xfc, !PT ;  /* 0x0080000009097812 */ /* 0x000fc400078efcff */
[----:B------:R-:W-:Y:S02]  /*1550*/  IADD3 R7, PT, PT, -R7, RZ, RZ ;  /* 0x000000ff07077210 */ /* 0x000fe40007ffe1ff */
[----:B------:R-:W-:Y:S02]  /*1560*/  SHF.L.U32 R12, R9, R12, RZ ;  /* 0x0000000c090c7219 */ /* 0x000fe400000006ff */
[----:B------:R-:W-:Y:S02]  /*1570*/  FSETP.NEU.FTZ.AND P0, PT, R10, R11, PT ;  /* 0x0000000b0a00720b */ /* 0x000fe40003f1d000 */
[----:B------:R-:W-:Y:S02]  /*1580*/  SEL R10, R7, RZ, P3 ;  /* 0x000000ff070a7207 */ /* 0x000fe40001800000 */
[----:B------:R-:W-:Y:S02]  /*1590*/  ISETP.NE.AND P1, PT, R12, RZ, P1 ;  /* 0x000000ff0c00720c */ /* 0x000fe40000f25270 */
[----:B------:R-:W-:-:S02]  /*15a0*/  SHF.R.U32.HI R10, RZ, R10, R9 ;  /* 0x0000000aff0a7219 */ /* 0x000fc40000011609 */
[----:B------:R-:W-:Y:S02]  /*15b0*/  PLOP3.LUT P0, PT, P0, P1, PT, 0xf8, 0x8f ;  /* 0x00000000008f781c */ /* 0x000fe40000703f70 */
[----:B------:R-:W-:Y:S02]  /*15c0*/  SHF.R.U32.HI R12, RZ, 0x1, R10 ;  /* 0x00000001ff0c7819 */ /* 0x000fe4000001160a */
[----:B------:R-:W-:-:S04]  /*15d0*/  SEL R7, RZ, 0x1, !P0 ;  /* 0x00000001ff077807 */ /* 0x000fc80004000000 */
[----:B------:R-:W-:-:S04]  /*15e0*/  LOP3.LUT R7, R7, 0x1, R12, 0xf8, !PT ;  /* 0x0000000107077812 */ /* 0x000fc800078ef80c */
[----:B------:R-:W-:-:S04]  /*15f0*/  LOP3.LUT R7, R7, R10, RZ, 0xc0, !PT ;  /* 0x0000000a07077212 */ /* 0x000fc800078ec0ff */
[----:B------:R-:W-:-:S04]  /*1600*/  IADD3 R7, PT, PT, R12, R7, RZ ;  /* 0x000000070c077210 */ /* 0x000fc80007ffe0ff */
[----:B------:R-:W-:Y:S01]  /*1610*/  LOP3.LUT R0, R7, R0, RZ, 0xfc, !PT ;  /* 0x0000000007007212 */ /* 0x000fe200078efcff */
[----:B------:R-:W-:Y:S06]  /*1620*/  BRA `(.L_x_177) ;  /* 0x0000000000347947 */ /* 0x000fec0003800000 */
.L_x_176:
[----:B------:R-:W-:-:S04]  /*1630*/  LOP3.LUT R0, R0, 0x80000000, RZ, 0xc0, !PT ;  /* 0x8000000000007812 */ /* 0x000fc800078ec0ff */
[----:B------:R-:W-:Y:S01]  /*1640*/  LOP3.LUT R0, R0, 0x7f800000, RZ, 0xfc, !PT ;  /* 0x7f80000000007812 */ /* 0x000fe200078efcff */
[----:B------:R-:W-:Y:S06]  /*1650*/  BRA `(.L_x_177) ;  /* 0x0000000000287947 */ /* 0x000fec0003800000 */
.L_x_175:
[----:B------:R-:W-:Y:S01]  /*1660*/  LEA R0, R9, R0, 0x17 ;  /* 0x0000000009007211 */ /* 0x000fe200078eb8ff */
[----:B------:R-:W-:Y:S06]  /*1670*/  BRA `(.L_x_177) ;  /* 0x0000000000207947 */ /* 0x000fec0003800000 */
.L_x_174:
[----:B------:R-:W-:-:S04]  /*1680*/  LOP3.LUT R0, R13, 0x80000000, R0, 0x48, !PT ;  /* 0x800000000d007812 */ /* 0x000fc800078e4800 */
[----:B------:R-:W-:Y:S01]  /*1690*/  LOP3.LUT R0, R0, 0x7f800000, RZ, 0xfc, !PT ;  /* 0x7f80000000007812 */ /* 0x000fe200078efcff */
[----:B------:R-:W-:Y:S06]  /*16a0*/  BRA `(.L_x_177) ;  /* 0x0000000000147947 */ /* 0x000fec0003800000 */
.L_x_173:
[----:B------:R-:W-:Y:S01]  /*16b0*/  LOP3.LUT R0, R13, 0x80000000, R0, 0x48, !PT ;  /* 0x800000000d007812 */ /* 0x000fe200078e4800 */
[----:B------:R-:W-:Y:S06]  /*16c0*/  BRA `(.L_x_177) ;  /* 0x00000000000c7947 */ /* 0x000fec0003800000 */
.L_x_172:
[----:B------:R-:W0:Y:S01]  /*16d0*/  MUFU.RSQ R0, -QNAN ;  /* 0xffc0000000007908 */ /* 0x000e220000001400 */
[----:B------:R-:W-:Y:S05]  /*16e0*/  BRA `(.L_x_177) ;  /* 0x0000000000047947 */ /* 0x000fea0003800000 */
.L_x_171:
[----:B------:R-:W-:-:S07]  /*16f0*/  FADD.FTZ R0, R0, R3 ;  /* 0x0000000300007221 */ /* 0x000fce0000010000 */
.L_x_177:
[----:B------:R-:W-:Y:S01]  /*1700*/  HFMA2 R9, -RZ, RZ, 0, 0 ;  /* 0x00000000ff097431 */ /* 0x000fe200000001ff */
[----:B0-----:R-:W-:-:S03]  /*1710*/  MOV R7, R0 ;  /* 0x0000000000077202 */ /* 0x001fc60000000f00 */
[----:B------:R-:W-:Y:S05]  /*1720*/  RET.REL.NODEC R8 `(_Z3dotPfS_S_ii) ;  /* 0xffffffe808347950 */ /* 0x000fea0003c3ffff */
.L_x_178:
        /* <DEDUP_REMOVED lines=13> */
.L_x_183:


//--------------------- .nv.shared.reserved.0     --------------------------
	.section	.nv.shared.reserved.0,"aw",@nobits
	.weak		__nv_reservedSMEM_offset_0_alias
	.size		__nv_reservedSMEM_offset_0_alias, 0, 64
	.other		__nv_reservedSMEM_offset_0_alias,@"STO_CUDA_RESERVED_SHARED STV_DEFAULT"
__nv_reservedSMEM_offset_0_alias:
	.zero		0
	.zero		64


//--------------------- .nv.shared._Z10csr_mul_AvPfPiS0_S_S_iiii --------------------------
	.section	.nv.shared._Z10csr_mul_AvPfPiS0_S_S_iiii,"aw",@nobits
	.sectionflags	@""
	.align	4
.nv.shared._Z10csr_mul_AvPfPiS0_S_S_iiii:
	.zero		2048


//--------------------- .nv.shared._Z3dotPfS_S_ii --------------------------
	.section	.nv.shared._Z3dotPfS_S_ii,"aw",@nobits
	.sectionflags	@""
	.align	4
.nv.shared._Z3dotPfS_S_ii:
	.zero		2048


//--------------------- .nv.constant0._Z4ADAtPfPiS0_S_S0_S0_S_S_iiiii --------------------------
	.section	.nv.constant0._Z4ADAtPfPiS0_S_S0_S0_S_S_iiiii,"a",@progbits
	.sectionflags	@""
	.align	4
.nv.constant0._Z4ADAtPfPiS0_S_S0_S0_S_S_iiiii:
	.zero		980


//--------------------- .nv.constant0._Z11update_varsPfS_S_S_S_S_S_S_iii --------------------------
	.section	.nv.constant0._Z11update_varsPfS_S_S_S_S_S_S_iii,"a",@progbits
	.sectionflags	@""
	.align	4
.nv.constant0._Z11update_varsPfS_S_S_S_S_S_S_iii:
	.zero		972


//--------------------- .nv.constant0._Z17find_update_paramPfS_S_S_S_S_ii --------------------------
	.section	.nv.constant0._Z17find_update_paramPfS_S_S_S_S_ii,"a",@progbits
	.sectionflags	@""
	.align	4
.nv.constant0._Z17find_update_paramPfS_S_S_S_S_ii:
	.zero		952


//--------------------- .nv.constant0._Z10vector_mulPfS_S_S_ffii --------------------------
	.section	.nv.constant0._Z10vector_mulPfS_S_S_ffii,"a",@progbits
	.sectionflags	@""
	.align	4
.nv.constant0._Z10vector_mulPfS_S_S_ffii:
	.zero		944


//--------------------- .nv.constant0._Z10vector_addPfS_S_S_fffii --------------------------
	.section	.nv.constant0._Z10vector_addPfS_S_S_fffii,"a",@progbits
	.sectionflags	@""
	.align	4
.nv.constant0._Z10vector_addPfS_S_S_fffii:
	.zero		948


//--------------------- .nv.constant0._Z15diag_vector_mulPfS_S_S_iii --------------------------
	.section	.nv.constant0._Z15diag_vector_mulPfS_S_S_iii,"a",@progbits
	.sectionflags	@""
	.align	4
.nv.constant0._Z15diag_vector_mulPfS_S_S_iii:
	.zero		940


//--------------------- .nv.constant0._Z15csr_diag_matmulPfPiS0_S_S_S_iiiii --------------------------
	.section	.nv.constant0._Z15csr_diag_matmulPfPiS0_S_S_S_iiiii,"a",@progbits
	.sectionflags	@""
	.align	4
.nv.constant0._Z15csr_diag_matmulPfPiS0_S_S_S_iiiii:
	.zero		964


//--------------------- .nv.constant0._Z10csr_mul_AvPfPiS0_S_S_iiii --------------------------
	.section	.nv.constant0._Z10csr_mul_AvPfPiS0_S_S_iiii,"a",@progbits
	.sectionflags	@""
	.align	4
.nv.constant0._Z10csr_mul_AvPfPiS0_S_S_iiii:
	.zero		952


//--------------------- .nv.constant0._Z3dotPfS_S_ii --------------------------
	.section	.nv.constant0._Z3dotPfS_S_ii,"a",@progbits
	.sectionflags	@""
	.align	4
.nv.constant0._Z3dotPfS_S_ii:
	.zero		928


//--------------------- SYMBOLS --------------------------

	.type		.nv.reservedSmem.offset0,@object
	.size		.nv.reservedSmem.offset0,0x4
	.type		.nv.reservedSmem.cap,@object
	.size		.nv.reservedSmem.cap,0x4
